//
// Generated by NVIDIA NVVM Compiler
//
// Compiler Build ID: CL-36424714
// Cuda compilation tools, release 13.0, V13.0.88
// Based on NVVM 20.0.0
//

.version 9.0
.target sm_100
.address_size 64

	// .globl	_Z20random_waypoint_initP17curandStateXORWOWP22random_waypoint_configP20random_waypoint_nodejP11linked_list
.extern .func  (.param .b64 func_retval0) malloc
(
	.param .b64 malloc_param_0
)
;
.extern .func  (.param .b32 func_retval0) vprintf
(
	.param .b64 vprintf_param_0,
	.param .b64 vprintf_param_1
)
;
.extern .func free
(
	.param .b64 free_param_0
)
;
.global .align 4 .b8 precalc_xorwow_matrix[102400];
.global .align 4 .b8 precalc_xorwow_offset_matrix[102400];
.global .align 4 .b8 mrg32k3aM1[2304];
.global .align 4 .b8 mrg32k3aM2[2304];
.global .align 4 .b8 mrg32k3aM1SubSeq[2016];
.global .align 4 .b8 mrg32k3aM2SubSeq[2016];
.global .align 4 .b8 mrg32k3aM1Seq[2304];
.global .align 4 .b8 mrg32k3aM2Seq[2304];
.const .align 8 .b8 __cr_lgamma_table[72];
.global .align 1 .b8 $str[6] = {37, 100, 32, 64, 32};
.global .align 1 .b8 $str$1[4] = {37, 120, 10};

.visible .entry _Z20random_waypoint_initP17curandStateXORWOWP22random_waypoint_configP20random_waypoint_nodejP11linked_list(
	.param .u64 .ptr .align 1 _Z20random_waypoint_initP17curandStateXORWOWP22random_waypoint_configP20random_waypoint_nodejP11linked_list_param_0,
	.param .u64 .ptr .align 1 _Z20random_waypoint_initP17curandStateXORWOWP22random_waypoint_configP20random_waypoint_nodejP11linked_list_param_1,
	.param .u64 .ptr .align 1 _Z20random_waypoint_initP17curandStateXORWOWP22random_waypoint_configP20random_waypoint_nodejP11linked_list_param_2,
	.param .u32 _Z20random_waypoint_initP17curandStateXORWOWP22random_waypoint_configP20random_waypoint_nodejP11linked_list_param_3,
	.param .u64 .ptr .align 1 _Z20random_waypoint_initP17curandStateXORWOWP22random_waypoint_configP20random_waypoint_nodejP11linked_list_param_4
)
{
	.local .align 8 .b8 	__local_depot0[8];
	.reg .b64 	%SP;
	.reg .b64 	%SPL;
	.reg .pred 	%p<52>;
	.reg .b32 	%r<473>;
	.reg .b32 	%f<2>;
	.reg .b64 	%rd<102>;

	mov.u64 	%SPL, __local_depot0;
	cvta.local.u64 	%SP, %SPL;
	ld.param.u64 	%rd42, [_Z20random_waypoint_initP17curandStateXORWOWP22random_waypoint_configP20random_waypoint_nodejP11linked_list_param_0];
	ld.param.u64 	%rd43, [_Z20random_waypoint_initP17curandStateXORWOWP22random_waypoint_configP20random_waypoint_nodejP11linked_list_param_2];
	ld.param.u32 	%r206, [_Z20random_waypoint_initP17curandStateXORWOWP22random_waypoint_configP20random_waypoint_nodejP11linked_list_param_3];
	ld.param.u64 	%rd44, [_Z20random_waypoint_initP17curandStateXORWOWP22random_waypoint_configP20random_waypoint_nodejP11linked_list_param_4];
	cvta.to.global.u64 	%rd1, %rd44;
	mov.u32 	%r207, %ntid.x;
	mov.u32 	%r208, %ctaid.x;
	mov.u32 	%r209, %tid.x;
	mad.lo.s32 	%r1, %r207, %r208, %r209;
	setp.ne.s32 	%p1, %r1, 0;
	@%p1 bra 	$L__BB0_25;
	{ // callseq 0, 0
	.param .b64 param0;
	st.param.b64 	[param0], 16;
	.param .b64 retval0;
	call.uni (retval0), 
	malloc, 
	(
	param0
	);
	ld.param.b64 	%rd45, [retval0];
	} // callseq 0
	mov.b32 	%r210, -2147483648;
	st.u32 	[%rd45], %r210;
	mov.b64 	%rd47, 0;
	st.u64 	[%rd45+8], %rd47;
	st.global.u64 	[%rd1], %rd45;
	{ // callseq 1, 0
	.param .b64 param0;
	st.param.b64 	[param0], 16;
	.param .b64 retval0;
	call.uni (retval0), 
	malloc, 
	(
	param0
	);
	ld.param.b64 	%rd48, [retval0];
	} // callseq 1
	mov.b32 	%r211, 2147483647;
	st.u32 	[%rd48], %r211;
	st.u64 	[%rd48+8], %rd47;
	st.global.u64 	[%rd1+8], %rd48;
	ld.global.u64 	%rd50, [%rd1];
	st.u64 	[%rd50+8], %rd48;
	setp.eq.s32 	%p2, %r206, 0;
	@%p2 bra 	$L__BB0_22;
	mov.b32 	%r363, 0;
$L__BB0_3:
	{ // callseq 2, 0
	.param .b64 param0;
	st.param.b64 	[param0], 16;
	.param .b64 retval0;
	call.uni (retval0), 
	malloc, 
	(
	param0
	);
	ld.param.b64 	%rd52, [retval0];
	} // callseq 2
	st.u32 	[%rd52], %r363;
	mov.b64 	%rd53, 0;
	st.u64 	[%rd52+8], %rd53;
$L__BB0_4:
$L__BB0_5:
	ld.global.u64 	%rd55, [%rd1];
	ld.u64 	%rd56, [%rd55+8];
	and.b64  	%rd57, %rd56, 1;
	setp.eq.b64 	%p3, %rd57, 1;
	selp.b64 	%rd86, %rd86, %rd55, %p3;
	selp.b64 	%rd95, %rd95, %rd56, %p3;
	and.b64  	%rd96, %rd56, -2;
	ld.global.u64 	%rd99, [%rd1+8];
	setp.eq.s64 	%p4, %rd99, %rd96;
	@%p4 bra 	$L__BB0_10;
	mov.u64 	%rd92, %rd95;
	mov.u64 	%rd93, %rd86;
$L__BB0_7:
	ld.u64 	%rd17, [%rd96+8];
	and.b64  	%rd58, %rd17, 1;
	setp.eq.b64 	%p5, %rd58, 1;
	not.pred 	%p6, %p5;
	@%p6 bra 	$L__BB0_9;
$L__BB0_8:
	and.b64  	%rd96, %rd17, -2;
	setp.eq.s64 	%p8, %rd99, %rd96;
	mov.u64 	%rd95, %rd92;
	mov.u64 	%rd86, %rd93;
	@%p8 bra 	$L__BB0_10;
	bra.uni 	$L__BB0_7;
$L__BB0_9:
	ld.u32 	%r213, [%rd96];
	setp.lt.s32 	%p7, %r213, %r363;
	mov.u64 	%rd92, %rd17;
	mov.u64 	%rd93, %rd96;
	@%p7 bra 	$L__BB0_8;
$L__BB0_10:
	setp.ne.s64 	%p9, %rd95, %rd96;
	@%p9 bra 	$L__BB0_13;
	setp.eq.s64 	%p19, %rd95, %rd99;
	@%p19 bra 	$L__BB0_18;
	ld.u64 	%rd63, [%rd96+8];
	and.b64  	%rd64, %rd63, 1;
	setp.eq.b64 	%p20, %rd64, 1;
	not.pred 	%p21, %p20;
	@%p21 bra 	$L__BB0_18;
	bra.uni 	$L__BB0_5;
$L__BB0_13:
	atom.relaxed.cas.b64 	%rd59, [%rd86+8], %rd95, %rd96;
	setp.ne.s64 	%p10, %rd59, %rd95;
	@%p10 bra 	$L__BB0_5;
	and.b64  	%rd98, %rd95, -2;
	setp.eq.s64 	%p11, %rd98, 0;
	setp.eq.s64 	%p12, %rd98, %rd96;
	or.pred  	%p13, %p11, %p12;
	@%p13 bra 	$L__BB0_16;
$L__BB0_15:
	ld.u64 	%rd60, [%rd98+8];
	{ // callseq 3, 0
	.param .b64 param0;
	st.param.b64 	[param0], %rd98;
	call.uni 
	free, 
	(
	param0
	);
	} // callseq 3
	and.b64  	%rd98, %rd60, -2;
	setp.ne.s64 	%p14, %rd98, 0;
	setp.ne.s64 	%p15, %rd98, %rd96;
	and.pred  	%p16, %p14, %p15;
	@%p16 bra 	$L__BB0_15;
$L__BB0_16:
	ld.global.u64 	%rd29, [%rd1+8];
	setp.eq.s64 	%p17, %rd29, %rd96;
	mov.u64 	%rd99, %rd96;
	@%p17 bra 	$L__BB0_18;
	ld.u64 	%rd61, [%rd96+8];
	and.b64  	%rd62, %rd61, 1;
	setp.eq.b64 	%p18, %rd62, 1;
	mov.u64 	%rd99, %rd29;
	@%p18 bra 	$L__BB0_5;
$L__BB0_18:
	setp.eq.s64 	%p22, %rd99, %rd96;
	@%p22 bra 	$L__BB0_20;
	ld.u32 	%r214, [%rd96];
	setp.eq.s32 	%p23, %r214, %r363;
	@%p23 bra 	$L__BB0_21;
$L__BB0_20:
	st.u64 	[%rd52+8], %rd96;
	atom.relaxed.cas.b64 	%rd65, [%rd86+8], %rd96, %rd52;
	setp.ne.s64 	%p24, %rd65, %rd96;
	@%p24 bra 	$L__BB0_4;
$L__BB0_21:
	add.s32 	%r363, %r363, 1;
	setp.ne.s32 	%p25, %r363, %r206;
	@%p25 bra 	$L__BB0_3;
$L__BB0_22:
	ld.global.u64 	%rd100, [%rd1];
	setp.eq.s64 	%p26, %rd100, 0;
	@%p26 bra 	$L__BB0_25;
	add.u64 	%rd66, %SP, 0;
	add.u64 	%rd32, %SPL, 0;
	mov.u64 	%rd67, $str;
	mov.u64 	%rd70, $str$1;
$L__BB0_24:
	ld.u32 	%r215, [%rd100];
	st.local.u32 	[%rd32], %r215;
	cvta.global.u64 	%rd68, %rd67;
	{ // callseq 4, 0
	.param .b64 param0;
	st.param.b64 	[param0], %rd68;
	.param .b64 param1;
	st.param.b64 	[param1], %rd66;
	.param .b32 retval0;
	call.uni (retval0), 
	vprintf, 
	(
	param0, 
	param1
	);
	ld.param.b32 	%r216, [retval0];
	} // callseq 4
	st.local.u64 	[%rd32], %rd100;
	cvta.global.u64 	%rd71, %rd70;
	{ // callseq 5, 0
	.param .b64 param0;
	st.param.b64 	[param0], %rd71;
	.param .b64 param1;
	st.param.b64 	[param1], %rd66;
	.param .b32 retval0;
	call.uni (retval0), 
	vprintf, 
	(
	param0, 
	param1
	);
	ld.param.b32 	%r218, [retval0];
	} // callseq 5
	ld.u64 	%rd72, [%rd100+8];
	and.b64  	%rd100, %rd72, -2;
	setp.ne.s64 	%p27, %rd100, 0;
	@%p27 bra 	$L__BB0_24;
$L__BB0_25:
	setp.ge.u32 	%p28, %r1, %r206;
	@%p28 bra 	$L__BB0_69;
	setp.eq.s32 	%p29, %r1, 0;
	// begin inline asm
	mov.u64 	%rd73, %clock64;
	// end inline asm
	cvt.s64.s32 	%rd35, %r1;
	cvta.to.global.u64 	%rd74, %rd42;
	mul.wide.s32 	%rd75, %r1, 48;
	add.s64 	%rd36, %rd74, %rd75;
	cvt.u32.u64 	%r220, %rd73;
	xor.b32  	%r221, %r220, -1429050551;
	mul.lo.s32 	%r222, %r221, 1099087573;
	{ .reg .b32 tmp; mov.b64 {tmp, %r223}, %rd73; }
	xor.b32  	%r224, %r223, -136515619;
	mul.lo.s32 	%r225, %r224, -1703105765;
	add.s32 	%r226, %r222, %r225;
	add.s32 	%r4, %r226, 6615241;
	add.s32 	%r387, %r222, 123456789;
	st.global.v2.u32 	[%rd36], {%r4, %r387};
	xor.b32  	%r386, %r222, 362436069;
	add.s32 	%r385, %r225, 521288629;
	st.global.v2.u32 	[%rd36+8], {%r386, %r385};
	xor.b32  	%r384, %r225, 88675123;
	add.s32 	%r383, %r222, 5783321;
	st.global.v2.u32 	[%rd36+16], {%r384, %r383};
	@%p29 bra 	$L__BB0_68;
	mov.b32 	%r369, 0;
	mov.u64 	%rd101, %rd35;
$L__BB0_28:
	and.b64  	%rd38, %rd101, 3;
	setp.eq.s64 	%p30, %rd38, 0;
	@%p30 bra 	$L__BB0_67;
	mul.wide.u32 	%rd76, %r369, 3200;
	mov.u64 	%rd77, precalc_xorwow_matrix;
	add.s64 	%rd39, %rd77, %rd76;
	cvt.u32.u64 	%r16, %rd38;
	mov.b32 	%r370, 0;
$L__BB0_30:
	mov.b32 	%r383, 0;
	mov.u32 	%r384, %r383;
	mov.u32 	%r385, %r383;
	mov.u32 	%r386, %r383;
	mov.u32 	%r387, %r383;
	mov.u32 	%r376, %r383;
$L__BB0_31:
	mul.wide.u32 	%rd78, %r376, 4;
	add.s64 	%rd79, %rd36, %rd78;
	ld.global.u32 	%r24, [%rd79+4];
	shl.b32 	%r25, %r376, 5;
	mov.b32 	%r382, 0;
$L__BB0_32:
	.pragma "nounroll";
	shr.u32 	%r231, %r24, %r382;
	and.b32  	%r232, %r231, 1;
	setp.eq.b32 	%p31, %r232, 1;
	not.pred 	%p32, %p31;
	add.s32 	%r233, %r25, %r382;
	mul.lo.s32 	%r234, %r233, 5;
	mul.wide.u32 	%rd80, %r234, 4;
	add.s64 	%rd40, %rd39, %rd80;
	@%p32 bra 	$L__BB0_34;
	ld.global.u32 	%r235, [%rd40];
	xor.b32  	%r387, %r387, %r235;
	ld.global.u32 	%r236, [%rd40+4];
	xor.b32  	%r386, %r386, %r236;
	ld.global.u32 	%r237, [%rd40+8];
	xor.b32  	%r385, %r385, %r237;
	ld.global.u32 	%r238, [%rd40+12];
	xor.b32  	%r384, %r384, %r238;
	ld.global.u32 	%r239, [%rd40+16];
	xor.b32  	%r383, %r383, %r239;
$L__BB0_34:
	and.b32  	%r241, %r231, 2;
	setp.eq.s32 	%p33, %r241, 0;
	@%p33 bra 	$L__BB0_36;
	ld.global.u32 	%r242, [%rd40+20];
	xor.b32  	%r387, %r387, %r242;
	ld.global.u32 	%r243, [%rd40+24];
	xor.b32  	%r386, %r386, %r243;
	ld.global.u32 	%r244, [%rd40+28];
	xor.b32  	%r385, %r385, %r244;
	ld.global.u32 	%r245, [%rd40+32];
	xor.b32  	%r384, %r384, %r245;
	ld.global.u32 	%r246, [%rd40+36];
	xor.b32  	%r383, %r383, %r246;
$L__BB0_36:
	and.b32  	%r248, %r231, 4;
	setp.eq.s32 	%p34, %r248, 0;
	@%p34 bra 	$L__BB0_38;
	ld.global.u32 	%r249, [%rd40+40];
	xor.b32  	%r387, %r387, %r249;
	ld.global.u32 	%r250, [%rd40+44];
	xor.b32  	%r386, %r386, %r250;
	ld.global.u32 	%r251, [%rd40+48];
	xor.b32  	%r385, %r385, %r251;
	ld.global.u32 	%r252, [%rd40+52];
	xor.b32  	%r384, %r384, %r252;
	ld.global.u32 	%r253, [%rd40+56];
	xor.b32  	%r383, %r383, %r253;
$L__BB0_38:
	and.b32  	%r255, %r231, 8;
	setp.eq.s32 	%p35, %r255, 0;
	@%p35 bra 	$L__BB0_40;
	ld.global.u32 	%r256, [%rd40+60];
	xor.b32  	%r387, %r387, %r256;
	ld.global.u32 	%r257, [%rd40+64];
	xor.b32  	%r386, %r386, %r257;
	ld.global.u32 	%r258, [%rd40+68];
	xor.b32  	%r385, %r385, %r258;
	ld.global.u32 	%r259, [%rd40+72];
	xor.b32  	%r384, %r384, %r259;
	ld.global.u32 	%r260, [%rd40+76];
	xor.b32  	%r383, %r383, %r260;
$L__BB0_40:
	and.b32  	%r262, %r231, 16;
	setp.eq.s32 	%p36, %r262, 0;
	@%p36 bra 	$L__BB0_42;
	ld.global.u32 	%r263, [%rd40+80];
	xor.b32  	%r387, %r387, %r263;
	ld.global.u32 	%r264, [%rd40+84];
	xor.b32  	%r386, %r386, %r264;
	ld.global.u32 	%r265, [%rd40+88];
	xor.b32  	%r385, %r385, %r265;
	ld.global.u32 	%r266, [%rd40+92];
	xor.b32  	%r384, %r384, %r266;
	ld.global.u32 	%r267, [%rd40+96];
	xor.b32  	%r383, %r383, %r267;
$L__BB0_42:
	and.b32  	%r269, %r231, 32;
	setp.eq.s32 	%p37, %r269, 0;
	@%p37 bra 	$L__BB0_44;
	ld.global.u32 	%r270, [%rd40+100];
	xor.b32  	%r387, %r387, %r270;
	ld.global.u32 	%r271, [%rd40+104];
	xor.b32  	%r386, %r386, %r271;
	ld.global.u32 	%r272, [%rd40+108];
	xor.b32  	%r385, %r385, %r272;
	ld.global.u32 	%r273, [%rd40+112];
	xor.b32  	%r384, %r384, %r273;
	ld.global.u32 	%r274, [%rd40+116];
	xor.b32  	%r383, %r383, %r274;
$L__BB0_44:
	and.b32  	%r276, %r231, 64;
	setp.eq.s32 	%p38, %r276, 0;
	@%p38 bra 	$L__BB0_46;
	ld.global.u32 	%r277, [%rd40+120];
	xor.b32  	%r387, %r387, %r277;
	ld.global.u32 	%r278, [%rd40+124];
	xor.b32  	%r386, %r386, %r278;
	ld.global.u32 	%r279, [%rd40+128];
	xor.b32  	%r385, %r385, %r279;
	ld.global.u32 	%r280, [%rd40+132];
	xor.b32  	%r384, %r384, %r280;
	ld.global.u32 	%r281, [%rd40+136];
	xor.b32  	%r383, %r383, %r281;
$L__BB0_46:
	and.b32  	%r283, %r231, 128;
	setp.eq.s32 	%p39, %r283, 0;
	@%p39 bra 	$L__BB0_48;
	ld.global.u32 	%r284, [%rd40+140];
	xor.b32  	%r387, %r387, %r284;
	ld.global.u32 	%r285, [%rd40+144];
	xor.b32  	%r386, %r386, %r285;
	ld.global.u32 	%r286, [%rd40+148];
	xor.b32  	%r385, %r385, %r286;
	ld.global.u32 	%r287, [%rd40+152];
	xor.b32  	%r384, %r384, %r287;
	ld.global.u32 	%r288, [%rd40+156];
	xor.b32  	%r383, %r383, %r288;
$L__BB0_48:
	and.b32  	%r290, %r231, 256;
	setp.eq.s32 	%p40, %r290, 0;
	@%p40 bra 	$L__BB0_50;
	ld.global.u32 	%r291, [%rd40+160];
	xor.b32  	%r387, %r387, %r291;
	ld.global.u32 	%r292, [%rd40+164];
	xor.b32  	%r386, %r386, %r292;
	ld.global.u32 	%r293, [%rd40+168];
	xor.b32  	%r385, %r385, %r293;
	ld.global.u32 	%r294, [%rd40+172];
	xor.b32  	%r384, %r384, %r294;
	ld.global.u32 	%r295, [%rd40+176];
	xor.b32  	%r383, %r383, %r295;
$L__BB0_50:
	and.b32  	%r297, %r231, 512;
	setp.eq.s32 	%p41, %r297, 0;
	@%p41 bra 	$L__BB0_52;
	ld.global.u32 	%r298, [%rd40+180];
	xor.b32  	%r387, %r387, %r298;
	ld.global.u32 	%r299, [%rd40+184];
	xor.b32  	%r386, %r386, %r299;
	ld.global.u32 	%r300, [%rd40+188];
	xor.b32  	%r385, %r385, %r300;
	ld.global.u32 	%r301, [%rd40+192];
	xor.b32  	%r384, %r384, %r301;
	ld.global.u32 	%r302, [%rd40+196];
	xor.b32  	%r383, %r383, %r302;
$L__BB0_52:
	and.b32  	%r304, %r231, 1024;
	setp.eq.s32 	%p42, %r304, 0;
	@%p42 bra 	$L__BB0_54;
	ld.global.u32 	%r305, [%rd40+200];
	xor.b32  	%r387, %r387, %r305;
	ld.global.u32 	%r306, [%rd40+204];
	xor.b32  	%r386, %r386, %r306;
	ld.global.u32 	%r307, [%rd40+208];
	xor.b32  	%r385, %r385, %r307;
	ld.global.u32 	%r308, [%rd40+212];
	xor.b32  	%r384, %r384, %r308;
	ld.global.u32 	%r309, [%rd40+216];
	xor.b32  	%r383, %r383, %r309;
$L__BB0_54:
	and.b32  	%r311, %r231, 2048;
	setp.eq.s32 	%p43, %r311, 0;
	@%p43 bra 	$L__BB0_56;
	ld.global.u32 	%r312, [%rd40+220];
	xor.b32  	%r387, %r387, %r312;
	ld.global.u32 	%r313, [%rd40+224];
	xor.b32  	%r386, %r386, %r313;
	ld.global.u32 	%r314, [%rd40+228];
	xor.b32  	%r385, %r385, %r314;
	ld.global.u32 	%r315, [%rd40+232];
	xor.b32  	%r384, %r384, %r315;
	ld.global.u32 	%r316, [%rd40+236];
	xor.b32  	%r383, %r383, %r316;
$L__BB0_56:
	and.b32  	%r318, %r231, 4096;
	setp.eq.s32 	%p44, %r318, 0;
	@%p44 bra 	$L__BB0_58;
	ld.global.u32 	%r319, [%rd40+240];
	xor.b32  	%r387, %r387, %r319;
	ld.global.u32 	%r320, [%rd40+244];
	xor.b32  	%r386, %r386, %r320;
	ld.global.u32 	%r321, [%rd40+248];
	xor.b32  	%r385, %r385, %r321;
	ld.global.u32 	%r322, [%rd40+252];
	xor.b32  	%r384, %r384, %r322;
	ld.global.u32 	%r323, [%rd40+256];
	xor.b32  	%r383, %r383, %r323;
$L__BB0_58:
	and.b32  	%r325, %r231, 8192;
	setp.eq.s32 	%p45, %r325, 0;
	@%p45 bra 	$L__BB0_60;
	ld.global.u32 	%r326, [%rd40+260];
	xor.b32  	%r387, %r387, %r326;
	ld.global.u32 	%r327, [%rd40+264];
	xor.b32  	%r386, %r386, %r327;
	ld.global.u32 	%r328, [%rd40+268];
	xor.b32  	%r385, %r385, %r328;
	ld.global.u32 	%r329, [%rd40+272];
	xor.b32  	%r384, %r384, %r329;
	ld.global.u32 	%r330, [%rd40+276];
	xor.b32  	%r383, %r383, %r330;
$L__BB0_60:
	and.b32  	%r332, %r231, 16384;
	setp.eq.s32 	%p46, %r332, 0;
	@%p46 bra 	$L__BB0_62;
	ld.global.u32 	%r333, [%rd40+280];
	xor.b32  	%r387, %r387, %r333;
	ld.global.u32 	%r334, [%rd40+284];
	xor.b32  	%r386, %r386, %r334;
	ld.global.u32 	%r335, [%rd40+288];
	xor.b32  	%r385, %r385, %r335;
	ld.global.u32 	%r336, [%rd40+292];
	xor.b32  	%r384, %r384, %r336;
	ld.global.u32 	%r337, [%rd40+296];
	xor.b32  	%r383, %r383, %r337;
$L__BB0_62:
	and.b32  	%r339, %r231, 32768;
	setp.eq.s32 	%p47, %r339, 0;
	@%p47 bra 	$L__BB0_64;
	ld.global.u32 	%r340, [%rd40+300];
	xor.b32  	%r387, %r387, %r340;
	ld.global.u32 	%r341, [%rd40+304];
	xor.b32  	%r386, %r386, %r341;
	ld.global.u32 	%r342, [%rd40+308];
	xor.b32  	%r385, %r385, %r342;
	ld.global.u32 	%r343, [%rd40+312];
	xor.b32  	%r384, %r384, %r343;
	ld.global.u32 	%r344, [%rd40+316];
	xor.b32  	%r383, %r383, %r344;
$L__BB0_64:
	add.s32 	%r382, %r382, 16;
	setp.ne.s32 	%p48, %r382, 32;
	@%p48 bra 	$L__BB0_32;
	mad.lo.s32 	%r345, %r376, -31, %r25;
	add.s32 	%r376, %r345, 1;
	setp.ne.s32 	%p49, %r376, 5;
	@%p49 bra 	$L__BB0_31;
	st.global.u32 	[%rd36+4], %r387;
	st.global.u32 	[%rd36+8], %r386;
	st.global.u32 	[%rd36+12], %r385;
	st.global.u32 	[%rd36+16], %r384;
	st.global.u32 	[%rd36+20], %r383;
	add.s32 	%r370, %r370, 1;
	setp.lt.u32 	%p50, %r370, %r16;
	@%p50 bra 	$L__BB0_30;
$L__BB0_67:
	shr.u64 	%rd41, %rd101, 2;
	add.s32 	%r369, %r369, 1;
	setp.gt.u64 	%p51, %rd101, 3;
	mov.u64 	%rd101, %rd41;
	@%p51 bra 	$L__BB0_28;
$L__BB0_68:
	mov.b32 	%r346, 0;
	st.global.v2.u32 	[%rd36+24], {%r346, %r346};
	st.global.u32 	[%rd36+32], %r346;
	mov.b64 	%rd81, 0;
	st.global.u64 	[%rd36+40], %rd81;
	shr.u32 	%r347, %r387, 2;
	xor.b32  	%r348, %r347, %r387;
	shl.b32 	%r349, %r383, 4;
	shl.b32 	%r350, %r348, 1;
	xor.b32  	%r351, %r350, %r349;
	xor.b32  	%r352, %r351, %r348;
	xor.b32  	%r353, %r352, %r383;
	shr.u32 	%r354, %r386, 2;
	xor.b32  	%r355, %r354, %r386;
	st.global.v2.u32 	[%rd36+8], {%r384, %r383};
	shl.b32 	%r356, %r353, 4;
	shl.b32 	%r357, %r355, 1;
	xor.b32  	%r358, %r357, %r356;
	xor.b32  	%r359, %r358, %r355;
	xor.b32  	%r360, %r359, %r353;
	st.global.v2.u32 	[%rd36+16], {%r353, %r360};
	add.s32 	%r361, %r4, 724874;
	st.global.v2.u32 	[%rd36], {%r361, %r385};
	cvta.to.global.u64 	%rd82, %rd43;
	mad.lo.s64 	%rd83, %rd35, 24, %rd82;
	mov.b32 	%r362, 1;
	st.global.v2.u32 	[%rd83+16], {%r346, %r362};
	mov.f32 	%f1, 0f00000000;
	st.global.v2.f32 	[%rd83], {%f1, %f1};
	st.global.v2.f32 	[%rd83+8], {%f1, %f1};
$L__BB0_69:
	ret;

}
	// .globl	_Z20random_waypoint_stepP17curandStateXORWOWP22random_waypoint_configP20random_waypoint_nodejP11linked_list
.visible .entry _Z20random_waypoint_stepP17curandStateXORWOWP22random_waypoint_configP20random_waypoint_nodejP11linked_list(
	.param .u64 .ptr .align 1 _Z20random_waypoint_stepP17curandStateXORWOWP22random_waypoint_configP20random_waypoint_nodejP11linked_list_param_0,
	.param .u64 .ptr .align 1 _Z20random_waypoint_stepP17curandStateXORWOWP22random_waypoint_configP20random_waypoint_nodejP11linked_list_param_1,
	.param .u64 .ptr .align 1 _Z20random_waypoint_stepP17curandStateXORWOWP22random_waypoint_configP20random_waypoint_nodejP11linked_list_param_2,
	.param .u32 _Z20random_waypoint_stepP17curandStateXORWOWP22random_waypoint_configP20random_waypoint_nodejP11linked_list_param_3,
	.param .u64 .ptr .align 1 _Z20random_waypoint_stepP17curandStateXORWOWP22random_waypoint_configP20random_waypoint_nodejP11linked_list_param_4
)
{
	.reg .pred 	%p<73>;
	.reg .b32 	%r<30>;
	.reg .b32 	%f<2>;
	.reg .b64 	%rd<183>;

	ld.param.u64 	%rd86, [_Z20random_waypoint_stepP17curandStateXORWOWP22random_waypoint_configP20random_waypoint_nodejP11linked_list_param_0];
	ld.param.u64 	%rd87, [_Z20random_waypoint_stepP17curandStateXORWOWP22random_waypoint_configP20random_waypoint_nodejP11linked_list_param_2];
	ld.param.u32 	%r4, [_Z20random_waypoint_stepP17curandStateXORWOWP22random_waypoint_configP20random_waypoint_nodejP11linked_list_param_3];
	ld.param.u64 	%rd88, [_Z20random_waypoint_stepP17curandStateXORWOWP22random_waypoint_configP20random_waypoint_nodejP11linked_list_param_4];
	cvta.to.global.u64 	%rd1, %rd88;
	mov.u32 	%r5, %ntid.x;
	mov.u32 	%r6, %ctaid.x;
	mov.u32 	%r7, %tid.x;
	mad.lo.s32 	%r1, %r5, %r6, %r7;
	setp.ge.u32 	%p1, %r1, %r4;
	@%p1 bra 	$L__BB1_56;
	cvta.to.global.u64 	%rd90, %rd87;
	cvta.to.global.u64 	%rd91, %rd86;
	mul.wide.s32 	%rd92, %r1, 48;
	add.s64 	%rd93, %rd91, %rd92;
	ld.global.v2.u32 	{%r8, %r9}, [%rd93];
	shr.u32 	%r10, %r9, 2;
	xor.b32  	%r11, %r10, %r9;
	ld.global.v2.u32 	{%r12, %r13}, [%rd93+8];
	ld.global.v2.u32 	{%r14, %r15}, [%rd93+16];
	st.global.v2.u32 	[%rd93+8], {%r13, %r14};
	shl.b32 	%r16, %r15, 4;
	shl.b32 	%r17, %r11, 1;
	xor.b32  	%r18, %r17, %r16;
	xor.b32  	%r19, %r18, %r11;
	xor.b32  	%r20, %r19, %r15;
	st.global.v2.u32 	[%rd93+16], {%r15, %r20};
	add.s32 	%r21, %r8, 362437;
	st.global.v2.u32 	[%rd93], {%r21, %r12};
	add.s32 	%r22, %r20, %r21;
	rem.u32 	%r2, %r22, %r4;
	cvt.rn.f32.u32 	%f1, %r2;
	mul.wide.s32 	%rd94, %r1, 24;
	add.s64 	%rd95, %rd90, %rd94;
	add.s64 	%rd2, %rd95, 16;
	st.global.f32 	[%rd95+16], %f1;
$L__BB1_2:
$L__BB1_3:
	ld.global.u64 	%rd97, [%rd1];
	ld.u64 	%rd98, [%rd97+8];
	and.b64  	%rd99, %rd98, 1;
	setp.eq.b64 	%p2, %rd99, 1;
	selp.b64 	%rd148, %rd148, %rd97, %p2;
	selp.b64 	%rd149, %rd149, %rd98, %p2;
	and.b64  	%rd150, %rd98, -2;
	ld.global.u64 	%rd153, [%rd1+8];
	setp.eq.s64 	%p3, %rd153, %rd150;
	@%p3 bra 	$L__BB1_8;
	mov.u64 	%rd146, %rd149;
	mov.u64 	%rd147, %rd148;
$L__BB1_5:
	ld.u64 	%rd16, [%rd150+8];
	and.b64  	%rd100, %rd16, 1;
	setp.eq.b64 	%p4, %rd100, 1;
	not.pred 	%p5, %p4;
	@%p5 bra 	$L__BB1_7;
$L__BB1_6:
	and.b64  	%rd150, %rd16, -2;
	setp.eq.s64 	%p7, %rd153, %rd150;
	mov.u64 	%rd149, %rd146;
	mov.u64 	%rd148, %rd147;
	@%p7 bra 	$L__BB1_8;
	bra.uni 	$L__BB1_5;
$L__BB1_7:
	ld.u32 	%r23, [%rd150];
	setp.lt.s32 	%p6, %r23, %r2;
	mov.u64 	%rd146, %rd16;
	mov.u64 	%rd147, %rd150;
	@%p6 bra 	$L__BB1_6;
$L__BB1_8:
	setp.ne.s64 	%p8, %rd149, %rd150;
	@%p8 bra 	$L__BB1_11;
	setp.eq.s64 	%p18, %rd149, %rd153;
	@%p18 bra 	$L__BB1_16;
	ld.u64 	%rd105, [%rd150+8];
	and.b64  	%rd106, %rd105, 1;
	setp.eq.b64 	%p19, %rd106, 1;
	not.pred 	%p20, %p19;
	@%p20 bra 	$L__BB1_16;
	bra.uni 	$L__BB1_3;
$L__BB1_11:
	atom.relaxed.cas.b64 	%rd101, [%rd148+8], %rd149, %rd150;
	setp.ne.s64 	%p9, %rd101, %rd149;
	@%p9 bra 	$L__BB1_3;
	and.b64  	%rd152, %rd149, -2;
	setp.eq.s64 	%p10, %rd152, 0;
	setp.eq.s64 	%p11, %rd152, %rd150;
	or.pred  	%p12, %p10, %p11;
	@%p12 bra 	$L__BB1_14;
$L__BB1_13:
	ld.u64 	%rd102, [%rd152+8];
	{ // callseq 6, 0
	.param .b64 param0;
	st.param.b64 	[param0], %rd152;
	call.uni 
	free, 
	(
	param0
	);
	} // callseq 6
	and.b64  	%rd152, %rd102, -2;
	setp.ne.s64 	%p13, %rd152, 0;
	setp.ne.s64 	%p14, %rd152, %rd150;
	and.pred  	%p15, %p13, %p14;
	@%p15 bra 	$L__BB1_13;
$L__BB1_14:
	ld.global.u64 	%rd28, [%rd1+8];
	setp.eq.s64 	%p16, %rd28, %rd150;
	mov.u64 	%rd153, %rd150;
	@%p16 bra 	$L__BB1_16;
	ld.u64 	%rd103, [%rd150+8];
	and.b64  	%rd104, %rd103, 1;
	setp.eq.b64 	%p17, %rd104, 1;
	mov.u64 	%rd153, %rd28;
	@%p17 bra 	$L__BB1_3;
$L__BB1_16:
	setp.eq.s64 	%p21, %rd153, %rd150;
	@%p21 bra 	$L__BB1_55;
	ld.u32 	%r24, [%rd150];
	setp.ne.s32 	%p22, %r24, %r2;
	@%p22 bra 	$L__BB1_55;
	ld.u64 	%rd30, [%rd150+8];
	and.b64  	%rd107, %rd30, 1;
	setp.eq.b64 	%p23, %rd107, 1;
	@%p23 bra 	$L__BB1_2;
	or.b64  	%rd108, %rd30, 1;
	atom.relaxed.cas.b64 	%rd109, [%rd150+8], %rd30, %rd108;
	setp.ne.s64 	%p24, %rd109, %rd30;
	@%p24 bra 	$L__BB1_2;
	atom.relaxed.cas.b64 	%rd110, [%rd148+8], %rd150, %rd30;
	setp.ne.s64 	%p25, %rd110, %rd150;
	@%p25 bra 	$L__BB1_23;
	setp.eq.s64 	%p45, %rd150, 0;
	setp.eq.s64 	%p46, %rd30, %rd150;
	or.pred  	%p47, %p45, %p46;
	@%p47 bra 	$L__BB1_37;
$L__BB1_22:
	ld.u64 	%rd123, [%rd150+8];
	{ // callseq 8, 0
	.param .b64 param0;
	st.param.b64 	[param0], %rd150;
	call.uni 
	free, 
	(
	param0
	);
	} // callseq 8
	and.b64  	%rd150, %rd123, -2;
	setp.ne.s64 	%p48, %rd150, 0;
	setp.ne.s64 	%p49, %rd30, %rd150;
	and.pred  	%p50, %p48, %p49;
	@%p50 bra 	$L__BB1_22;
	bra.uni 	$L__BB1_37;
$L__BB1_23:
	ld.u32 	%r3, [%rd150];
$L__BB1_24:
	ld.global.u64 	%rd112, [%rd1];
	ld.u64 	%rd113, [%rd112+8];
	and.b64  	%rd114, %rd113, 1;
	setp.eq.b64 	%p26, %rd114, 1;
	selp.b64 	%rd148, %rd148, %rd112, %p26;
	selp.b64 	%rd164, %rd164, %rd113, %p26;
	and.b64  	%rd165, %rd113, -2;
	ld.global.u64 	%rd40, [%rd1+8];
	setp.eq.s64 	%p27, %rd40, %rd165;
	@%p27 bra 	$L__BB1_29;
	mov.u64 	%rd161, %rd164;
	mov.u64 	%rd162, %rd148;
$L__BB1_26:
	ld.u64 	%rd46, [%rd165+8];
	and.b64  	%rd115, %rd46, 1;
	setp.eq.b64 	%p28, %rd115, 1;
	not.pred 	%p29, %p28;
	@%p29 bra 	$L__BB1_28;
$L__BB1_27:
	and.b64  	%rd165, %rd46, -2;
	setp.eq.s64 	%p31, %rd40, %rd165;
	mov.u64 	%rd164, %rd161;
	mov.u64 	%rd148, %rd162;
	@%p31 bra 	$L__BB1_29;
	bra.uni 	$L__BB1_26;
$L__BB1_28:
	ld.u32 	%r25, [%rd165];
	setp.lt.s32 	%p30, %r25, %r3;
	mov.u64 	%rd161, %rd46;
	mov.u64 	%rd162, %rd165;
	@%p30 bra 	$L__BB1_27;
$L__BB1_29:
	setp.ne.s64 	%p32, %rd164, %rd165;
	@%p32 bra 	$L__BB1_32;
	setp.eq.s64 	%p42, %rd164, %rd40;
	@%p42 bra 	$L__BB1_37;
	ld.u64 	%rd121, [%rd165+8];
	and.b64  	%rd122, %rd121, 1;
	setp.eq.b64 	%p43, %rd122, 1;
	not.pred 	%p44, %p43;
	@%p44 bra 	$L__BB1_37;
	bra.uni 	$L__BB1_24;
$L__BB1_32:
	atom.relaxed.cas.b64 	%rd116, [%rd148+8], %rd164, %rd165;
	setp.ne.s64 	%p33, %rd116, %rd164;
	@%p33 bra 	$L__BB1_24;
	and.b64  	%rd167, %rd164, -2;
	setp.eq.s64 	%p34, %rd167, 0;
	setp.eq.s64 	%p35, %rd167, %rd165;
	or.pred  	%p36, %p34, %p35;
	@%p36 bra 	$L__BB1_35;
$L__BB1_34:
	ld.u64 	%rd117, [%rd167+8];
	{ // callseq 7, 0
	.param .b64 param0;
	st.param.b64 	[param0], %rd167;
	call.uni 
	free, 
	(
	param0
	);
	} // callseq 7
	and.b64  	%rd167, %rd117, -2;
	setp.ne.s64 	%p37, %rd167, 0;
	setp.ne.s64 	%p38, %rd167, %rd165;
	and.pred  	%p39, %p37, %p38;
	@%p39 bra 	$L__BB1_34;
$L__BB1_35:
	ld.global.u64 	%rd118, [%rd1+8];
	setp.eq.s64 	%p40, %rd118, %rd165;
	@%p40 bra 	$L__BB1_37;
	ld.u64 	%rd119, [%rd165+8];
	and.b64  	%rd120, %rd119, 1;
	setp.eq.b64 	%p41, %rd120, 1;
	@%p41 bra 	$L__BB1_24;
$L__BB1_37:
	mov.b32 	%r26, 1151804487;
	st.global.u32 	[%rd2+-12], %r26;
	{ // callseq 9, 0
	.param .b64 param0;
	st.param.b64 	[param0], 16;
	.param .b64 retval0;
	call.uni (retval0), 
	malloc, 
	(
	param0
	);
	ld.param.b64 	%rd125, [retval0];
	} // callseq 9
	st.u32 	[%rd125], %r2;
	mov.b64 	%rd126, 0;
	st.u64 	[%rd125+8], %rd126;
$L__BB1_38:
$L__BB1_39:
	ld.global.u64 	%rd128, [%rd1];
	ld.u64 	%rd129, [%rd128+8];
	and.b64  	%rd130, %rd129, 1;
	setp.eq.b64 	%p51, %rd130, 1;
	selp.b64 	%rd169, %rd169, %rd128, %p51;
	selp.b64 	%rd178, %rd178, %rd129, %p51;
	and.b64  	%rd179, %rd129, -2;
	ld.global.u64 	%rd182, [%rd1+8];
	setp.eq.s64 	%p52, %rd182, %rd179;
	@%p52 bra 	$L__BB1_44;
	mov.u64 	%rd175, %rd178;
	mov.u64 	%rd176, %rd169;
$L__BB1_41:
	ld.u64 	%rd72, [%rd179+8];
	and.b64  	%rd131, %rd72, 1;
	setp.eq.b64 	%p53, %rd131, 1;
	not.pred 	%p54, %p53;
	@%p54 bra 	$L__BB1_43;
$L__BB1_42:
	and.b64  	%rd179, %rd72, -2;
	setp.eq.s64 	%p56, %rd182, %rd179;
	mov.u64 	%rd178, %rd175;
	mov.u64 	%rd169, %rd176;
	@%p56 bra 	$L__BB1_44;
	bra.uni 	$L__BB1_41;
$L__BB1_43:
	ld.u32 	%r27, [%rd179];
	setp.lt.s32 	%p55, %r27, %r2;
	mov.u64 	%rd175, %rd72;
	mov.u64 	%rd176, %rd179;
	@%p55 bra 	$L__BB1_42;
$L__BB1_44:
	setp.ne.s64 	%p57, %rd178, %rd179;
	@%p57 bra 	$L__BB1_47;
	setp.eq.s64 	%p67, %rd178, %rd182;
	@%p67 bra 	$L__BB1_52;
	ld.u64 	%rd136, [%rd179+8];
	and.b64  	%rd137, %rd136, 1;
	setp.eq.b64 	%p68, %rd137, 1;
	not.pred 	%p69, %p68;
	@%p69 bra 	$L__BB1_52;
	bra.uni 	$L__BB1_39;
$L__BB1_47:
	atom.relaxed.cas.b64 	%rd132, [%rd169+8], %rd178, %rd179;
	setp.ne.s64 	%p58, %rd132, %rd178;
	@%p58 bra 	$L__BB1_39;
	and.b64  	%rd181, %rd178, -2;
	setp.eq.s64 	%p59, %rd181, 0;
	setp.eq.s64 	%p60, %rd181, %rd179;
	or.pred  	%p61, %p59, %p60;
	@%p61 bra 	$L__BB1_50;
$L__BB1_49:
	ld.u64 	%rd133, [%rd181+8];
	{ // callseq 10, 0
	.param .b64 param0;
	st.param.b64 	[param0], %rd181;
	call.uni 
	free, 
	(
	param0
	);
	} // callseq 10
	and.b64  	%rd181, %rd133, -2;
	setp.ne.s64 	%p62, %rd181, 0;
	setp.ne.s64 	%p63, %rd181, %rd179;
	and.pred  	%p64, %p62, %p63;
	@%p64 bra 	$L__BB1_49;
$L__BB1_50:
	ld.global.u64 	%rd84, [%rd1+8];
	setp.eq.s64 	%p65, %rd84, %rd179;
	mov.u64 	%rd182, %rd179;
	@%p65 bra 	$L__BB1_52;
	ld.u64 	%rd134, [%rd179+8];
	and.b64  	%rd135, %rd134, 1;
	setp.eq.b64 	%p66, %rd135, 1;
	mov.u64 	%rd182, %rd84;
	@%p66 bra 	$L__BB1_39;
$L__BB1_52:
	setp.eq.s64 	%p70, %rd182, %rd179;
	@%p70 bra 	$L__BB1_54;
	ld.u32 	%r28, [%rd179];
	setp.eq.s32 	%p71, %r28, %r2;
	@%p71 bra 	$L__BB1_56;
$L__BB1_54:
	st.u64 	[%rd125+8], %rd179;
	atom.relaxed.cas.b64 	%rd138, [%rd169+8], %rd179, %rd125;
	setp.eq.s64 	%p72, %rd138, %rd179;
	@%p72 bra 	$L__BB1_56;
	bra.uni 	$L__BB1_38;
$L__BB1_55:
	mov.b32 	%r29, -995679161;
	st.global.u32 	[%rd2+-12], %r29;
$L__BB1_56:
	ret;

}
	// .globl	_Z12test_cleanupP11linked_listPij
.visible .entry _Z12test_cleanupP11linked_listPij(
	.param .u64 .ptr .align 1 _Z12test_cleanupP11linked_listPij_param_0,
	.param .u64 .ptr .align 1 _Z12test_cleanupP11linked_listPij_param_1,
	.param .u32 _Z12test_cleanupP11linked_listPij_param_2
)
{
	.reg .pred 	%p<31>;
	.reg .b32 	%r<71>;
	.reg .b64 	%rd<55>;

	ld.param.u64 	%rd26, [_Z12test_cleanupP11linked_listPij_param_0];
	ld.param.u64 	%rd27, [_Z12test_cleanupP11linked_listPij_param_1];
	ld.param.u32 	%r37, [_Z12test_cleanupP11linked_listPij_param_2];
	cvta.to.global.u64 	%rd1, %rd27;
	cvta.to.global.u64 	%rd2, %rd26;
	mov.u32 	%r38, %ntid.x;
	mov.u32 	%r39, %ctaid.x;
	mul.lo.s32 	%r40, %r38, %r39;
	mov.u32 	%r41, %tid.x;
	neg.s32 	%r42, %r41;
	setp.ne.s32 	%p1, %r40, %r42;
	@%p1 bra 	$L__BB2_38;
	setp.eq.s32 	%p2, %r37, 0;
	@%p2 bra 	$L__BB2_14;
	and.b32  	%r1, %r37, 15;
	setp.lt.u32 	%p3, %r37, 16;
	mov.b32 	%r59, 0;
	@%p3 bra 	$L__BB2_5;
	and.b32  	%r59, %r37, -16;
	neg.s32 	%r57, %r59;
	add.s64 	%rd47, %rd1, 32;
$L__BB2_4:
	.pragma "nounroll";
	mov.b32 	%r44, -1337;
	st.global.u32 	[%rd47+-32], %r44;
	st.global.u32 	[%rd47+-28], %r44;
	st.global.u32 	[%rd47+-24], %r44;
	st.global.u32 	[%rd47+-20], %r44;
	st.global.u32 	[%rd47+-16], %r44;
	st.global.u32 	[%rd47+-12], %r44;
	st.global.u32 	[%rd47+-8], %r44;
	st.global.u32 	[%rd47+-4], %r44;
	st.global.u32 	[%rd47], %r44;
	st.global.u32 	[%rd47+4], %r44;
	st.global.u32 	[%rd47+8], %r44;
	st.global.u32 	[%rd47+12], %r44;
	st.global.u32 	[%rd47+16], %r44;
	st.global.u32 	[%rd47+20], %r44;
	st.global.u32 	[%rd47+24], %r44;
	st.global.u32 	[%rd47+28], %r44;
	add.s32 	%r57, %r57, 16;
	add.s64 	%rd47, %rd47, 64;
	setp.ne.s32 	%p4, %r57, 0;
	@%p4 bra 	$L__BB2_4;
$L__BB2_5:
	setp.eq.s32 	%p5, %r1, 0;
	@%p5 bra 	$L__BB2_14;
	and.b32  	%r7, %r37, 7;
	setp.lt.u32 	%p6, %r1, 8;
	@%p6 bra 	$L__BB2_8;
	mul.wide.u32 	%rd28, %r59, 4;
	add.s64 	%rd29, %rd1, %rd28;
	mov.b32 	%r45, -1337;
	st.global.u32 	[%rd29], %r45;
	st.global.u32 	[%rd29+4], %r45;
	st.global.u32 	[%rd29+8], %r45;
	st.global.u32 	[%rd29+12], %r45;
	st.global.u32 	[%rd29+16], %r45;
	st.global.u32 	[%rd29+20], %r45;
	st.global.u32 	[%rd29+24], %r45;
	st.global.u32 	[%rd29+28], %r45;
	add.s32 	%r59, %r59, 8;
$L__BB2_8:
	setp.eq.s32 	%p7, %r7, 0;
	@%p7 bra 	$L__BB2_14;
	and.b32  	%r10, %r37, 3;
	setp.lt.u32 	%p8, %r7, 4;
	@%p8 bra 	$L__BB2_11;
	mul.wide.u32 	%rd30, %r59, 4;
	add.s64 	%rd31, %rd1, %rd30;
	mov.b32 	%r46, -1337;
	st.global.u32 	[%rd31], %r46;
	st.global.u32 	[%rd31+4], %r46;
	st.global.u32 	[%rd31+8], %r46;
	st.global.u32 	[%rd31+12], %r46;
	add.s32 	%r59, %r59, 4;
$L__BB2_11:
	setp.eq.s32 	%p9, %r10, 0;
	@%p9 bra 	$L__BB2_14;
	mul.wide.u32 	%rd32, %r59, 4;
	add.s64 	%rd48, %rd1, %rd32;
	neg.s32 	%r61, %r10;
$L__BB2_13:
	.pragma "nounroll";
	mov.b32 	%r47, -1337;
	st.global.u32 	[%rd48], %r47;
	add.s64 	%rd48, %rd48, 4;
	add.s32 	%r61, %r61, 1;
	setp.ne.s32 	%p10, %r61, 0;
	@%p10 bra 	$L__BB2_13;
$L__BB2_14:
	ld.global.u64 	%rd9, [%rd2];
	setp.eq.s64 	%p11, %rd9, 0;
	mov.b64 	%rd50, 0;
	@%p11 bra 	$L__BB2_16;
	ld.u64 	%rd34, [%rd9+8];
	and.b64  	%rd50, %rd34, -2;
$L__BB2_16:
	setp.eq.s64 	%p12, %rd50, 0;
	setp.eq.s32 	%p13, %r37, 0;
	mov.b32 	%r64, 0;
	or.pred  	%p14, %p12, %p13;
	@%p14 bra 	$L__BB2_21;
	mov.b32 	%r64, 0;
$L__BB2_18:
	ld.u64 	%rd51, [%rd50+8];
	and.b64  	%rd35, %rd51, 1;
	setp.eq.b64 	%p15, %rd35, 1;
	@%p15 bra 	$L__BB2_20;
	ld.u32 	%r50, [%rd50];
	add.s32 	%r21, %r64, 1;
	mul.wide.u32 	%rd36, %r64, 4;
	add.s64 	%rd37, %rd1, %rd36;
	st.global.u32 	[%rd37], %r50;
	ld.u64 	%rd51, [%rd50+8];
	mov.u32 	%r64, %r21;
$L__BB2_20:
	and.b64  	%rd50, %rd51, -2;
	setp.ne.s64 	%p16, %rd50, 0;
	setp.lt.u32 	%p17, %r64, %r37;
	and.pred  	%p18, %p16, %p17;
	@%p18 bra 	$L__BB2_18;
$L__BB2_21:
	setp.ge.u32 	%p19, %r64, %r37;
	@%p19 bra 	$L__BB2_34;
	sub.s32 	%r17, %r37, %r64;
	and.b32  	%r18, %r17, 15;
	sub.s32 	%r51, %r64, %r37;
	setp.gt.u32 	%p20, %r51, -16;
	@%p20 bra 	$L__BB2_25;
	and.b32  	%r52, %r17, -16;
	neg.s32 	%r65, %r52;
	mul.wide.u32 	%rd38, %r64, 4;
	add.s64 	%rd39, %rd38, %rd1;
	add.s64 	%rd52, %rd39, 32;
$L__BB2_24:
	.pragma "nounroll";
	mov.b32 	%r53, 13373;
	st.global.u32 	[%rd52+-32], %r53;
	st.global.u32 	[%rd52+-28], %r53;
	st.global.u32 	[%rd52+-24], %r53;
	st.global.u32 	[%rd52+-20], %r53;
	st.global.u32 	[%rd52+-16], %r53;
	st.global.u32 	[%rd52+-12], %r53;
	st.global.u32 	[%rd52+-8], %r53;
	st.global.u32 	[%rd52+-4], %r53;
	st.global.u32 	[%rd52], %r53;
	st.global.u32 	[%rd52+4], %r53;
	st.global.u32 	[%rd52+8], %r53;
	st.global.u32 	[%rd52+12], %r53;
	st.global.u32 	[%rd52+16], %r53;
	st.global.u32 	[%rd52+20], %r53;
	st.global.u32 	[%rd52+24], %r53;
	add.s32 	%r64, %r64, 16;
	st.global.u32 	[%rd52+28], %r53;
	add.s32 	%r65, %r65, 16;
	add.s64 	%rd52, %rd52, 64;
	setp.ne.s32 	%p21, %r65, 0;
	@%p21 bra 	$L__BB2_24;
$L__BB2_25:
	setp.eq.s32 	%p22, %r18, 0;
	@%p22 bra 	$L__BB2_34;
	and.b32  	%r28, %r17, 7;
	setp.lt.u32 	%p23, %r18, 8;
	@%p23 bra 	$L__BB2_28;
	mul.wide.u32 	%rd40, %r64, 4;
	add.s64 	%rd41, %rd1, %rd40;
	mov.b32 	%r54, 13373;
	st.global.u32 	[%rd41], %r54;
	st.global.u32 	[%rd41+4], %r54;
	st.global.u32 	[%rd41+8], %r54;
	st.global.u32 	[%rd41+12], %r54;
	st.global.u32 	[%rd41+16], %r54;
	st.global.u32 	[%rd41+20], %r54;
	st.global.u32 	[%rd41+24], %r54;
	st.global.u32 	[%rd41+28], %r54;
	add.s32 	%r64, %r64, 8;
$L__BB2_28:
	setp.eq.s32 	%p24, %r28, 0;
	@%p24 bra 	$L__BB2_34;
	and.b32  	%r31, %r17, 3;
	setp.lt.u32 	%p25, %r28, 4;
	@%p25 bra 	$L__BB2_31;
	mul.wide.u32 	%rd42, %r64, 4;
	add.s64 	%rd43, %rd1, %rd42;
	mov.b32 	%r55, 13373;
	st.global.u32 	[%rd43], %r55;
	st.global.u32 	[%rd43+4], %r55;
	st.global.u32 	[%rd43+8], %r55;
	st.global.u32 	[%rd43+12], %r55;
	add.s32 	%r64, %r64, 4;
$L__BB2_31:
	setp.eq.s32 	%p26, %r31, 0;
	@%p26 bra 	$L__BB2_34;
	mul.wide.u32 	%rd44, %r64, 4;
	add.s64 	%rd53, %rd1, %rd44;
	neg.s32 	%r70, %r31;
$L__BB2_33:
	.pragma "nounroll";
	mov.b32 	%r56, 13373;
	st.global.u32 	[%rd53], %r56;
	add.s64 	%rd53, %rd53, 4;
	add.s32 	%r70, %r70, 1;
	setp.ne.s32 	%p27, %r70, 0;
	@%p27 bra 	$L__BB2_33;
$L__BB2_34:
	setp.eq.s64 	%p28, %rd26, 0;
	@%p28 bra 	$L__BB2_38;
	ld.global.u64 	%rd45, [%rd2];
	and.b64  	%rd54, %rd45, -2;
	setp.eq.s64 	%p29, %rd54, 0;
	@%p29 bra 	$L__BB2_37;
$L__BB2_36:
	ld.u64 	%rd46, [%rd54+8];
	{ // callseq 11, 0
	.param .b64 param0;
	st.param.b64 	[param0], %rd54;
	call.uni 
	free, 
	(
	param0
	);
	} // callseq 11
	and.b64  	%rd54, %rd46, -2;
	setp.ne.s64 	%p30, %rd54, 0;
	@%p30 bra 	$L__BB2_36;
$L__BB2_37:
	{ // callseq 12, 0
	.param .b64 param0;
	st.param.b64 	[param0], %rd26;
	call.uni 
	free, 
	(
	param0
	);
	} // callseq 12
$L__BB2_38:
	ret;

}


// ===== COMPILED SASS (sm_100) =====

	.target	sm_100

	.elftype	@"ET_EXEC"


//--------------------- .note.nv.tkinfo           --------------------------
	.section	.note.nv.tkinfo,"",@"SHT_NOTE"
	.sectionflags	@"SHF_NOTE_NV_TKINFO"
	.tkinfo
        /*0018*/ 	.word	0x00000002
        /*0030*/ 	.string	""
        /*0030*/ 	.string	"ptxas"
        /*0030*/ 	.string	"Cuda compilation tools, release 13.0, V13.0.88"
        /*0030*/ 	.string	"Build cuda_13.0.r13.0/compiler.36424714_0"
        /*0030*/ 	.string	"-arch sm_100 -m 64 "



//--------------------- .note.nv.cuinfo           --------------------------
	.section	.note.nv.cuinfo,"",@"SHT_NOTE"
	.sectionflags	@"SHF_NOTE_NV_CUINFO"
        /*0018*/ 	.short	0x0002
        /*001a*/ 	.short	0x0064
        /*001c*/ 	.short	0x0082
	.zero		2


//--------------------- .nv.info                  --------------------------
	.section	.nv.info,"",@"SHT_CUDA_INFO"
	.align	4


	//----- nvinfo : EIATTR_REGCOUNT
	.align		4
        /*0000*/ 	.byte	0x04, 0x2f
        /*0002*/ 	.short	(.L_12 - .L_11)
	.align		4
.L_11:
        /*0004*/ 	.word	index@(_Z20random_waypoint_initP17curandStateXORWOWP22random_waypoint_configP20random_waypoint_nodejP11linked_list)
        /*0008*/ 	.word	0x00000022


	//----- nvinfo : EIATTR_FRAME_SIZE
	.align		4
.L_12:
        /*000c*/ 	.byte	0x04, 0x11
        /*000e*/ 	.short	(.L_14 - .L_13)
	.align		4
.L_13:
        /*0010*/ 	.word	index@(_Z20random_waypoint_initP17curandStateXORWOWP22random_waypoint_configP20random_waypoint_nodejP11linked_list)
        /*0014*/ 	.word	0x00000008


	//----- nvinfo : EIATTR_REGCOUNT
	.align		4
.L_14:
        /*0018*/ 	.byte	0x04, 0x2f
        /*001a*/ 	.short	(.L_16 - .L_15)
	.align		4
.L_15:
        /*001c*/ 	.word	index@(_Z20random_waypoint_stepP17curandStateXORWOWP22random_waypoint_configP20random_waypoint_nodejP11linked_list)
        /*0020*/ 	.word	0x00000022


	//----- nvinfo : EIATTR_FRAME_SIZE
	.align		4
.L_16:
        /*0024*/ 	.byte	0x04, 0x11
        /*0026*/ 	.short	(.L_18 - .L_17)
	.align		4
.L_17:
        /*0028*/ 	.word	index@(_Z20random_waypoint_stepP17curandStateXORWOWP22random_waypoint_configP20random_waypoint_nodejP11linked_list)
        /*002c*/ 	.word	0x00000000


	//----- nvinfo : EIATTR_REGCOUNT
	.align		4
.L_18:
        /*0030*/ 	.byte	0x04, 0x2f
        /*0032*/ 	.short	(.L_20 - .L_19)
	.align		4
.L_19:
        /*0034*/ 	.word	index@(_Z12test_cleanupP11linked_listPij)
        /*0038*/ 	.word	0x00000018


	//----- nvinfo : EIATTR_FRAME_SIZE
	.align		4
.L_20:
        /*003c*/ 	.byte	0x04, 0x11
        /*003e*/ 	.short	(.L_22 - .L_21)
	.align		4
.L_21:
        /*0040*/ 	.word	index@(_Z12test_cleanupP11linked_listPij)
        /*0044*/ 	.word	0x00000000


	//----- nvinfo : EIATTR_MIN_STACK_SIZE
	.align		4
.L_22:
        /*0048*/ 	.byte	0x04, 0x12
        /*004a*/ 	.short	(.L_24 - .L_23)
	.align		4
.L_23:
        /*004c*/ 	.word	index@(_Z12test_cleanupP11linked_listPij)
        /*0050*/ 	.word	0x00000000


	//----- nvinfo : EIATTR_MIN_STACK_SIZE
	.align		4
.L_24:
        /*0054*/ 	.byte	0x04, 0x12
        /*0056*/ 	.short	(.L_26 - .L_25)
	.align		4
.L_25:
        /*0058*/ 	.word	index@(_Z20random_waypoint_stepP17curandStateXORWOWP22random_waypoint_configP20random_waypoint_nodejP11linked_list)
        /*005c*/ 	.word	0x00000000


	//----- nvinfo : EIATTR_MIN_STACK_SIZE
	.align		4
.L_26:
        /*0060*/ 	.byte	0x04, 0x12
        /*0062*/ 	.short	(.L_28 - .L_27)
	.align		4
.L_27:
        /*0064*/ 	.word	index@(_Z20random_waypoint_initP17curandStateXORWOWP22random_waypoint_configP20random_waypoint_nodejP11linked_list)
        /*0068*/ 	.word	0x00000008
.L_28:


//--------------------- .nv.compat                --------------------------
	.section	.nv.compat,"",@"SHT_CUDA_COMPAT_INFO"
	.align	4
        /*0000*/ 	.byte	0x02, 0x09, 0x00, 0x00, 0x02, 0x02, 0x01, 0x00, 0x02, 0x05, 0x05, 0x00, 0x03, 0x07, 0x01, 0x01
        /*0010*/ 	.byte	0x02, 0x03, 0x00, 0x00, 0x02, 0x06, 0x01, 0x00, 0x04, 0x0b, 0x08, 0x00, 0x09, 0x00, 0x00, 0x00
        /*0020*/ 	.byte	0x00, 0x00, 0x00, 0x00


//--------------------- .nv.info._Z12test_cleanupP11linked_listPij --------------------------
	.section	.nv.info._Z12test_cleanupP11linked_listPij,"",@"SHT_CUDA_INFO"
	.sectionflags	@""
	.align	4


	//----- nvinfo : EIATTR_CUDA_API_VERSION
	.align		4
        /*0000*/ 	.byte	0x04, 0x37
        /*0002*/ 	.short	(.L_30 - .L_29)
.L_29:
        /*0004*/ 	.word	0x00000082


	//----- nvinfo : EIATTR_KPARAM_INFO
	.align		4
.L_30:
        /*0008*/ 	.byte	0x04, 0x17
        /*000a*/ 	.short	(.L_32 - .L_31)
.L_31:
        /*000c*/ 	.word	0x00000000
        /*0010*/ 	.short	0x0002
        /*0012*/ 	.short	0x0010
        /*0014*/ 	.byte	0x00, 0xf0, 0x11, 0x00


	//----- nvinfo : EIATTR_KPARAM_INFO
	.align		4
.L_32:
        /*0018*/ 	.byte	0x04, 0x17
        /*001a*/ 	.short	(.L_34 - .L_33)
.L_33:
        /*001c*/ 	.word	0x00000000
        /*0020*/ 	.short	0x0001
        /*0022*/ 	.short	0x0008
        /*0024*/ 	.byte	0x00, 0xf5, 0x21, 0x00


	//----- nvinfo : EIATTR_KPARAM_INFO
	.align		4
.L_34:
        /*0028*/ 	.byte	0x04, 0x17
        /*002a*/ 	.short	(.L_36 - .L_35)
.L_35:
        /*002c*/ 	.word	0x00000000
        /*0030*/ 	.short	0x0000
        /*0032*/ 	.short	0x0000
        /*0034*/ 	.byte	0x00, 0xf5, 0x21, 0x00


	//----- nvinfo : EIATTR_SPARSE_MMA_MASK
	.align		4
.L_36:
        /*0038*/ 	.byte	0x03, 0x50
        /*003a*/ 	.short	0x0000


	//----- nvinfo : EIATTR_MAXREG_COUNT
	.align		4
        /*003c*/ 	.byte	0x03, 0x1b
        /*003e*/ 	.short	0x00ff


	//----- nvinfo : EIATTR_EXTERNS
	.align		4
        /*0040*/ 	.byte	0x04, 0x0f
        /*0042*/ 	.short	(.L_38 - .L_37)


	//   ....[0]....
	.align		4
.L_37:
        /*0044*/ 	.word	index@(free)


	//----- nvinfo : EIATTR_MERCURY_ISA_VERSION
	.align		4
.L_38:
        /*0048*/ 	.byte	0x03, 0x5f
        /*004a*/ 	.short	0x0101


	//----- nvinfo : EIATTR_VRC_CTA_INIT_COUNT
	.align		4
        /*004c*/ 	.byte	0x02, 0x4a
	.zero		1
	.zero		1


	//----- nvinfo : EIATTR_SYSCALL_OFFSETS
	.align		4
        /*0050*/ 	.byte	0x04, 0x46
        /*0052*/ 	.short	(.L_40 - .L_39)


	//   ....[0]....
.L_39:
        /*0054*/ 	.word	0x00000e20


	//   ....[1]....
        /*0058*/ 	.word	0x00000ef0


	//----- nvinfo : EIATTR_EXIT_INSTR_OFFSETS
	.align		4
.L_40:
        /*005c*/ 	.byte	0x04, 0x1c
        /*005e*/ 	.short	(.L_42 - .L_41)


	//   ....[0]....
.L_41:
        /*0060*/ 	.word	0x00000070


	//   ....[1]....
        /*0064*/ 	.word	0x00000d60


	//   ....[2]....
        /*0068*/ 	.word	0x00000f00


	//----- nvinfo : EIATTR_CRS_STACK_SIZE
	.align		4
.L_42:
        /*006c*/ 	.byte	0x04, 0x1e
        /*006e*/ 	.short	(.L_44 - .L_43)
.L_43:
        /*0070*/ 	.word	0x00000000


	//----- nvinfo : EIATTR_CBANK_PARAM_SIZE
	.align		4
.L_44:
        /*0074*/ 	.byte	0x03, 0x19
        /*0076*/ 	.short	0x0014


	//----- nvinfo : EIATTR_PARAM_CBANK
	.align		4
        /*0078*/ 	.byte	0x04, 0x0a
        /*007a*/ 	.short	(.L_46 - .L_45)
	.align		4
.L_45:
        /*007c*/ 	.word	index@(.nv.constant0._Z12test_cleanupP11linked_listPij)
        /*0080*/ 	.short	0x0380
        /*0082*/ 	.short	0x0014


	//----- nvinfo : EIATTR_SW_WAR
	.align		4
.L_46:
        /*0084*/ 	.byte	0x04, 0x36
        /*0086*/ 	.short	(.L_48 - .L_47)
.L_47:
        /*0088*/ 	.word	0x00000008
.L_48:


//--------------------- .nv.info._Z20random_waypoint_stepP17curandStateXORWOWP22random_waypoint_configP20random_waypoint_nodejP11linked_list --------------------------
	.section	.nv.info._Z20random_waypoint_stepP17curandStateXORWOWP22random_waypoint_configP20random_waypoint_nodejP11linked_list,"",@"SHT_CUDA_INFO"
	.sectionflags	@""
	.align	4


	//----- nvinfo : EIATTR_CUDA_API_VERSION
	.align		4
        /*0000*/ 	.byte	0x04, 0x37
        /*0002*/ 	.short	(.L_50 - .L_49)
.L_49:
        /*0004*/ 	.word	0x00000082


	//----- nvinfo : EIATTR_KPARAM_INFO
	.align		4
.L_50:
        /*0008*/ 	.byte	0x04, 0x17
        /*000a*/ 	.short	(.L_52 - .L_51)
.L_51:
        /*000c*/ 	.word	0x00000000
        /*0010*/ 	.short	0x0004
        /*0012*/ 	.short	0x0020
        /*0014*/ 	.byte	0x00, 0xf5, 0x21, 0x00


	//----- nvinfo : EIATTR_KPARAM_INFO
	.align		4
.L_52:
        /*0018*/ 	.byte	0x04, 0x17
        /*001a*/ 	.short	(.L_54 - .L_53)
.L_53:
        /*001c*/ 	.word	0x00000000
        /*0020*/ 	.short	0x0003
        /*0022*/ 	.short	0x0018
        /*0024*/ 	.byte	0x00, 0xf0, 0x11, 0x00


	//----- nvinfo : EIATTR_KPARAM_INFO
	.align		4
.L_54:
        /*0028*/ 	.byte	0x04, 0x17
        /*002a*/ 	.short	(.L_56 - .L_55)
.L_55:
        /*002c*/ 	.word	0x00000000
        /*0030*/ 	.short	0x0002
        /*0032*/ 	.short	0x0010
        /*0034*/ 	.byte	0x00, 0xf5, 0x21, 0x00


	//----- nvinfo : EIATTR_KPARAM_INFO
	.align		4
.L_56:
        /*0038*/ 	.byte	0x04, 0x17
        /*003a*/ 	.short	(.L_58 - .L_57)
.L_57:
        /*003c*/ 	.word	0x00000000
        /*0040*/ 	.short	0x0001
        /*0042*/ 	.short	0x0008
        /*0044*/ 	.byte	0x00, 0xf5, 0x21, 0x00


	//----- nvinfo : EIATTR_KPARAM_INFO
	.align		4
.L_58:
        /*0048*/ 	.byte	0x04, 0x17
        /*004a*/ 	.short	(.L_60 - .L_59)
.L_59:
        /*004c*/ 	.word	0x00000000
        /*0050*/ 	.short	0x0000
        /*0052*/ 	.short	0x0000
        /*0054*/ 	.byte	0x00, 0xf5, 0x21, 0x00


	//----- nvinfo : EIATTR_SPARSE_MMA_MASK
	.align		4
.L_60:
        /*0058*/ 	.byte	0x03, 0x50
        /*005a*/ 	.short	0x0000


	//----- nvinfo : EIATTR_MAXREG_COUNT
	.align		4
        /*005c*/ 	.byte	0x03, 0x1b
        /*005e*/ 	.short	0x00ff


	//----- nvinfo : EIATTR_EXTERNS
	.align		4
        /*0060*/ 	.byte	0x04, 0x0f
        /*0062*/ 	.short	(.L_62 - .L_61)


	//   ....[0]....
	.align		4
.L_61:
        /*0064*/ 	.word	index@(malloc)


	//   ....[1]....
	.align		4
        /*0068*/ 	.word	index@(free)


	//----- nvinfo : EIATTR_MERCURY_ISA_VERSION
	.align		4
.L_62:
        /*006c*/ 	.byte	0x03, 0x5f
        /*006e*/ 	.short	0x0101


	//----- nvinfo : EIATTR_VRC_CTA_INIT_COUNT
	.align		4
        /*0070*/ 	.byte	0x02, 0x4a
	.zero		1
	.zero		1


	//----- nvinfo : EIATTR_SYSCALL_OFFSETS
	.align		4
        /*0074*/ 	.byte	0x04, 0x46
        /*0076*/ 	.short	(.L_64 - .L_63)


	//   ....[0]....
.L_63:
        /*0078*/ 	.word	0x000008b0


	//   ....[1]....
        /*007c*/ 	.word	0x00000e50


	//   ....[2]....
        /*0080*/ 	.word	0x00001460


	//   ....[3]....
        /*0084*/ 	.word	0x00001660


	//   ....[4]....
        /*0088*/ 	.word	0x00001b70


	//----- nvinfo : EIATTR_EXIT_INSTR_OFFSETS
	.align		4
.L_64:
        /*008c*/ 	.byte	0x04, 0x1c
        /*008e*/ 	.short	(.L_66 - .L_65)


	//   ....[0]....
.L_65:
        /*0090*/ 	.word	0x00000070


	//   ....[1]....
        /*0094*/ 	.word	0x00001e30


	//   ....[2]....
        /*0098*/ 	.word	0x00001f50


	//   ....[3]....
        /*009c*/ 	.word	0x00001fb0


	//----- nvinfo : EIATTR_CRS_STACK_SIZE
	.align		4
.L_66:
        /*00a0*/ 	.byte	0x04, 0x1e
        /*00a2*/ 	.short	(.L_68 - .L_67)
.L_67:
        /*00a4*/ 	.word	0x00000000


	//----- nvinfo : EIATTR_CBANK_PARAM_SIZE
	.align		4
.L_68:
        /*00a8*/ 	.byte	0x03, 0x19
        /*00aa*/ 	.short	0x0028


	//----- nvinfo : EIATTR_PARAM_CBANK
	.align		4
        /*00ac*/ 	.byte	0x04, 0x0a
        /*00ae*/ 	.short	(.L_70 - .L_69)
	.align		4
.L_69:
        /*00b0*/ 	.word	index@(.nv.constant0._Z20random_waypoint_stepP17curandStateXORWOWP22random_waypoint_configP20random_waypoint_nodejP11linked_list)
        /*00b4*/ 	.short	0x0380
        /*00b6*/ 	.short	0x0028


	//----- nvinfo : EIATTR_SW_WAR
	.align		4
.L_70:
        /*00b8*/ 	.byte	0x04, 0x36
        /*00ba*/ 	.short	(.L_72 - .L_71)
.L_71:
        /*00bc*/ 	.word	0x00000008
.L_72:


//--------------------- .nv.info._Z20random_waypoint_initP17curandStateXORWOWP22random_waypoint_configP20random_waypoint_nodejP11linked_list --------------------------
	.section	.nv.info._Z20random_waypoint_initP17curandStateXORWOWP22random_waypoint_configP20random_waypoint_nodejP11linked_list,"",@"SHT_CUDA_INFO"
	.sectionflags	@""
	.align	4


	//----- nvinfo : EIATTR_CUDA_API_VERSION
	.align		4
        /*0000*/ 	.byte	0x04, 0x37
        /*0002*/ 	.short	(.L_74 - .L_73)
.L_73:
        /*0004*/ 	.word	0x00000082


	//----- nvinfo : EIATTR_KPARAM_INFO
	.align		4
.L_74:
        /*0008*/ 	.byte	0x04, 0x17
        /*000a*/ 	.short	(.L_76 - .L_75)
.L_75:
        /*000c*/ 	.word	0x00000000
        /*0010*/ 	.short	0x0004
        /*0012*/ 	.short	0x0020
        /*0014*/ 	.byte	0x00, 0xf5, 0x21, 0x00


	//----- nvinfo : EIATTR_KPARAM_INFO
	.align		4
.L_76:
        /*0018*/ 	.byte	0x04, 0x17
        /*001a*/ 	.short	(.L_78 - .L_77)
.L_77:
        /*001c*/ 	.word	0x00000000
        /*0020*/ 	.short	0x0003
        /*0022*/ 	.short	0x0018
        /*0024*/ 	.byte	0x00, 0xf0, 0x11, 0x00


	//----- nvinfo : EIATTR_KPARAM_INFO
	.align		4
.L_78:
        /*0028*/ 	.byte	0x04, 0x17
        /*002a*/ 	.short	(.L_80 - .L_79)
.L_79:
        /*002c*/ 	.word	0x00000000
        /*0030*/ 	.short	0x0002
        /*0032*/ 	.short	0x0010
        /*0034*/ 	.byte	0x00, 0xf5, 0x21, 0x00


	//----- nvinfo : EIATTR_KPARAM_INFO
	.align		4
.L_80:
        /*0038*/ 	.byte	0x04, 0x17
        /*003a*/ 	.short	(.L_82 - .L_81)
.L_81:
        /*003c*/ 	.word	0x00000000
        /*0040*/ 	.short	0x0001
        /*0042*/ 	.short	0x0008
        /*0044*/ 	.byte	0x00, 0xf5, 0x21, 0x00


	//----- nvinfo : EIATTR_KPARAM_INFO
	.align		4
.L_82:
        /*0048*/ 	.byte	0x04, 0x17
        /*004a*/ 	.short	(.L_84 - .L_83)
.L_83:
        /*004c*/ 	.word	0x00000000
        /*0050*/ 	.short	0x0000
        /*0052*/ 	.short	0x0000
        /*0054*/ 	.byte	0x00, 0xf5, 0x21, 0x00


	//----- nvinfo : EIATTR_SPARSE_MMA_MASK
	.align		4
.L_84:
        /*0058*/ 	.byte	0x03, 0x50
        /*005a*/ 	.short	0x0000


	//----- nvinfo : EIATTR_MAXREG_COUNT
	.align		4
        /*005c*/ 	.byte	0x03, 0x1b
        /*005e*/ 	.short	0x00ff


	//----- nvinfo : EIATTR_EXTERNS
	.align		4
        /*0060*/ 	.byte	0x04, 0x0f
        /*0062*/ 	.short	(.L_86 - .L_85)


	//   ....[0]....
	.align		4
.L_85:
        /*0064*/ 	.word	index@(malloc)


	//   ....[1]....
	.align		4
        /*0068*/ 	.word	index@(vprintf)


	//   ....[2]....
	.align		4
        /*006c*/ 	.word	index@(free)


	//----- nvinfo : EIATTR_MERCURY_ISA_VERSION
	.align		4
.L_86:
        /*0070*/ 	.byte	0x03, 0x5f
        /*0072*/ 	.short	0x0101


	//----- nvinfo : EIATTR_VRC_CTA_INIT_COUNT
	.align		4
        /*0074*/ 	.byte	0x02, 0x4a
	.zero		1
	.zero		1


	//----- nvinfo : EIATTR_SYSCALL_OFFSETS
	.align		4
        /*0078*/ 	.byte	0x04, 0x46
        /*007a*/ 	.short	(.L_88 - .L_87)


	//   ....[0]....
.L_87:
        /*007c*/ 	.word	0x00000130


	//   ....[1]....
        /*0080*/ 	.word	0x000001f0


	//   ....[2]....
        /*0084*/ 	.word	0x00000310


	//   ....[3]....
        /*0088*/ 	.word	0x000008b0


	//   ....[4]....
        /*008c*/ 	.word	0x00000d70


	//   ....[5]....
        /*0090*/ 	.word	0x00000e00


	//----- nvinfo : EIATTR_EXIT_INSTR_OFFSETS
	.align		4
.L_88:
        /*0094*/ 	.byte	0x04, 0x1c
        /*0096*/ 	.short	(.L_90 - .L_89)


	//   ....[0]....
.L_89:
        /*0098*/ 	.word	0x00000e90


	//   ....[1]....
        /*009c*/ 	.word	0x00001f10


	//----- nvinfo : EIATTR_CRS_STACK_SIZE
	.align		4
.L_90:
        /*00a0*/ 	.byte	0x04, 0x1e
        /*00a2*/ 	.short	(.L_92 - .L_91)
.L_91:
        /*00a4*/ 	.word	0x00000000


	//----- nvinfo : EIATTR_CBANK_PARAM_SIZE
	.align		4
.L_92:
        /*00a8*/ 	.byte	0x03, 0x19
        /*00aa*/ 	.short	0x0028


	//----- nvinfo : EIATTR_PARAM_CBANK
	.align		4
        /*00ac*/ 	.byte	0x04, 0x0a
        /*00ae*/ 	.short	(.L_94 - .L_93)
	.align		4
.L_93:
        /*00b0*/ 	.word	index@(.nv.constant0._Z20random_waypoint_initP17curandStateXORWOWP22random_waypoint_configP20random_waypoint_nodejP11linked_list)
        /*00b4*/ 	.short	0x0380
        /*00b6*/ 	.short	0x0028


	//----- nvinfo : EIATTR_SW_WAR
	.align		4
.L_94:
        /*00b8*/ 	.byte	0x04, 0x36
        /*00ba*/ 	.short	(.L_96 - .L_95)
.L_95:
        /*00bc*/ 	.word	0x00000008
.L_96:


//--------------------- .nv.callgraph             --------------------------
	.section	.nv.callgraph,"",@"SHT_CUDA_CALLGRAPH"
	.align	4
	.sectionentsize	8
	.align		4
        /*0000*/ 	.word	0x00000000
	.align		4
        /*0004*/ 	.word	0xffffffff
	.align		4
        /*0008*/ 	.word	index@(_Z12test_cleanupP11linked_listPij)
	.align		4
        /*000c*/ 	.word	index@(free)
	.align		4
        /*0010*/ 	.word	index@(_Z20random_waypoint_stepP17curandStateXORWOWP22random_waypoint_configP20random_waypoint_nodejP11linked_list)
	.align		4
        /*0014*/ 	.word	index@(malloc)
	.align		4
        /*0018*/ 	.word	index@(_Z20random_waypoint_stepP17curandStateXORWOWP22random_waypoint_configP20random_waypoint_nodejP11linked_list)
	.align		4
        /*001c*/ 	.word	index@(free)
	.align		4
        /*0020*/ 	.word	index@(_Z20random_waypoint_initP17curandStateXORWOWP22random_waypoint_configP20random_waypoint_nodejP11linked_list)
	.align		4
        /*0024*/ 	.word	index@(vprintf)
	.align		4
        /*0028*/ 	.word	index@(_Z20random_waypoint_initP17curandStateXORWOWP22random_waypoint_configP20random_waypoint_nodejP11linked_list)
	.align		4
        /*002c*/ 	.word	index@(free)
	.align		4
        /*0030*/ 	.word	index@(_Z20random_waypoint_initP17curandStateXORWOWP22random_waypoint_configP20random_waypoint_nodejP11linked_list)
	.align		4
        /*0034*/ 	.word	index@(malloc)
	.align		4
        /*0038*/ 	.word	0x00000000
	.align		4
        /*003c*/ 	.word	0xfffffffe
	.align		4
        /*0040*/ 	.word	0x00000000
	.align		4
        /*0044*/ 	.word	0xfffffffd
	.align		4
        /*0048*/ 	.word	0x00000000
	.align		4
        /*004c*/ 	.word	0xfffffffc


//--------------------- .nv.constant4             --------------------------
	.section	.nv.constant4,"a",@progbits
	.align	8
	.align		8
.nv.constant4:
        /*0000*/ 	.dword	free
	.align		8
        /*0008*/ 	.dword	precalc_xorwow_matrix
	.align		8
        /*0010*/ 	.dword	precalc_xorwow_offset_matrix
	.align		8
        /*0018*/ 	.dword	mrg32k3aM1
	.align		8
        /*0020*/ 	.dword	mrg32k3aM2
	.align		8
        /*0028*/ 	.dword	mrg32k3aM1SubSeq
	.align		8
        /*0030*/ 	.dword	mrg32k3aM2SubSeq
	.align		8
        /*0038*/ 	.dword	mrg32k3aM1Seq
	.align		8
        /*0040*/ 	.dword	mrg32k3aM2Seq
	.align		8
        /*0048*/ 	.dword	$str
	.align		8
        /*0050*/ 	.dword	$str$1
	.align		8
        /*0058*/ 	.dword	malloc
	.align		8
        /*0060*/ 	.dword	vprintf


//--------------------- .nv.constant3             --------------------------
	.section	.nv.constant3,"a",@progbits
	.align	8
.nv.constant3:
	.type		__cr_lgamma_table,@object
	.size		__cr_lgamma_table,(.L_8 - __cr_lgamma_table)
__cr_lgamma_table:
        /*0000*/ 	.byte	0x00, 0x00, 0x00, 0x00, 0x00, 0x00, 0x00, 0x00, 0x00, 0x00, 0x00, 0x00, 0x00, 0x00, 0x00, 0x00
        /*0010*/ 	.byte	0xef, 0x39, 0xfa, 0xfe, 0x42, 0x2e, 0xe6, 0x3f, 0x02, 0x20, 0x2a, 0xfa, 0x0b, 0xab, 0xfc, 0x3f
        /*0020*/ 	.byte	0xf9, 0x2c, 0x92, 0x7c, 0xa7, 0x6c, 0x09, 0x40, 0xc9, 0x79, 0x44, 0x3c, 0x64, 0x26, 0x13, 0x40
        /*0030*/ 	.byte	0xca, 0x01, 0xcf, 0x3a, 0x27, 0x51, 0x1a, 0x40, 0x30, 0xcc, 0x2d, 0xf3, 0xe1, 0x0c, 0x21, 0x40
        /*0040*/ 	.byte	0x0d, 0xb7, 0xfc, 0x82, 0x8e, 0x35, 0x25, 0x40
.L_8:


//--------------------- .text._Z12test_cleanupP11linked_listPij --------------------------
	.section	.text._Z12test_cleanupP11linked_listPij,"ax",@progbits
	.align	128
        .global         _Z12test_cleanupP11linked_listPij
        .type           _Z12test_cleanupP11linked_listPij,@function
        .size           _Z12test_cleanupP11linked_listPij,(.L_x_137 - _Z12test_cleanupP11linked_listPij)
        .other          _Z12test_cleanupP11linked_listPij,@"STO_CUDA_ENTRY STV_DEFAULT"
_Z12test_cleanupP11linked_listPij:
.text._Z12test_cleanupP11linked_listPij:
[----:B------:R-:W0:Y:S01]  /*0000*/  LDC R1, c[0x0][0x37c] ;  /* 0x0000df00ff017b82 */ /* 0x000e220000000800 */
[----:B------:R-:W1:Y:S07]  /*0010*/  S2R R0, SR_TID.X ;  /* 0x0000000000007919 */ /* 0x000e6e0000002100 */
[----:B------:R-:W2:Y:S01]  /*0020*/  S2UR UR5, SR_CTAID.X ;  /* 0x00000000000579c3 */ /* 0x000ea20000002500 */
[----:B------:R-:W2:Y:S02]  /*0030*/  LDCU UR4, c[0x0][0x360] ;  /* 0x00006c00ff0477ac */ /* 0x000ea40008000800 */
[----:B--2---:R-:W-:Y:S01]  /*0040*/  UIMAD UR4, UR4, UR5, URZ ;  /* 0x00000005040472a4 */ /* 0x004fe2000f8e02ff */
[----:B-1----:R-:W-:-:S05]  /*0050*/  IMAD.MOV R0, RZ, RZ, -R0 ;  /* 0x000000ffff007224 */ /* 0x002fca00078e0a00 */
[----:B------:R-:W-:-:S13]  /*0060*/  ISETP.NE.AND P0, PT, R0, UR4, PT ;  /* 0x0000000400007c0c */ /* 0x000fda000bf05270 */
[----:B0-----:R-:W-:Y:S05]  /*0070*/  @P0 EXIT ;  /* 0x000000000000094d */ /* 0x001fea0003800000 */
[----:B------:R-:W0:Y:S01]  /*0080*/  LDCU UR4, c[0x0][0x390] ;  /* 0x00007200ff0477ac */ /* 0x000e220008000800 */
[----:B------:R-:W1:Y:S01]  /*0090*/  LDCU.64 UR36, c[0x0][0x358] ;  /* 0x00006b00ff2477ac */ /* 0x000e620008000a00 */
[----:B0-----:R-:W-:-:S05]  /*00a0*/  IMAD.U32 R0, RZ, RZ, UR4 ;  /* 0x00000004ff007e24 */ /* 0x001fca000f8e00ff */
[----:B------:R-:W-:-:S13]  /*00b0*/  ISETP.NE.AND P0, PT, R0, RZ, PT ;  /* 0x000000ff0000720c */ /* 0x000fda0003f05270 */
[----:B-1----:R-:W-:Y:S05]  /*00c0*/  @!P0 BRA `(.L_x_0) ;  /* 0x0000000400348947 */ /* 0x002fea0003800000 */
[C---:B------:R-:W-:Y:S01]  /*00d0*/  ISETP.GE.U32.AND P2, PT, R0.reuse, 0x10, PT ;  /* 0x000000100000780c */ /* 0x040fe20003f46070 */
[----:B------:R-:W-:Y:S01]  /*00e0*/  IMAD.MOV.U32 R5, RZ, RZ, RZ ;  /* 0x000000ffff057224 */ /* 0x000fe200078e00ff */
[----:B------:R-:W-:-:S04]  /*00f0*/  LOP3.LUT R8, R0, 0xf, RZ, 0xc0, !PT ;  /* 0x0000000f00087812 */ /* 0x000fc800078ec0ff */
[----:B------:R-:W-:-:S07]  /*0100*/  ISETP.NE.AND P1, PT, R8, RZ, PT ;  /* 0x000000ff0800720c */ /* 0x000fce0003f25270 */
[----:B------:R-:W-:Y:S06]  /*0110*/  @!P2 BRA `(.L_x_1) ;  /* 0x00000000007ca947 */ /* 0x000fec0003800000 */
[----:B------:R-:W0:Y:S01]  /*0120*/  LDCU.64 UR4, c[0x0][0x388] ;  /* 0x00007100ff0477ac */ /* 0x000e220008000a00 */
[----:B------:R-:W-:Y:S01]  /*0130*/  LOP3.LUT R5, R0, 0xfffffff0, RZ, 0xc0, !PT ;  /* 0xfffffff000057812 */ /* 0x000fe200078ec0ff */
[----:B------:R-:W-:-:S04]  /*0140*/  IMAD.MOV.U32 R9, RZ, RZ, -0x539 ;  /* 0xfffffac7ff097424 */ /* 0x000fc800078e00ff */
[----:B------:R-:W-:Y:S01]  /*0150*/  IMAD.MOV R4, RZ, RZ, -R5 ;  /* 0x000000ffff047224 */ /* 0x000fe200078e0a05 */
[----:B0-----:R-:W-:-:S04]  /*0160*/  UIADD3 UR4, UP0, UPT, UR4, 0x20, URZ ;  /* 0x0000002004047890 */ /* 0x001fc8000ff1e0ff */
[----:B------:R-:W-:Y:S02]  /*0170*/  UIADD3.X UR5, UPT, UPT, URZ, UR5, URZ, UP0, !UPT ;  /* 0x00000005ff057290 */ /* 0x000fe400087fe4ff */
[----:B------:R-:W-:-:S04]  /*0180*/  IMAD.U32 R6, RZ, RZ, UR4 ;  /* 0x00000004ff067e24 */ /* 0x000fc8000f8e00ff */
[----:B------:R-:W-:-:S07]  /*0190*/  IMAD.U32 R7, RZ, RZ, UR5 ;  /* 0x00000005ff077e24 */ /* 0x000fce000f8e00ff */
.L_x_2:
[----:B0-----:R-:W-:Y:S02]  /*01a0*/  IMAD.MOV.U32 R2, RZ, RZ, R6 ;  /* 0x000000ffff027224 */ /* 0x001fe400078e0006 */
[----:B------:R-:W-:Y:S02]  /*01b0*/  IMAD.MOV.U32 R3, RZ, RZ, R7 ;  /* 0x000000ffff037224 */ /* 0x000fe400078e0007 */
[----:B------:R-:W-:Y:S01]  /*01c0*/  VIADD R4, R4, 0x10 ;  /* 0x0000001004047836 */ /* 0x000fe20000000000 */
[----:B------:R-:W-:Y:S02]  /*01d0*/  IADD3 R6, P3, PT, R2, 0x40, RZ ;  /* 0x0000004002067810 */ /* 0x000fe40007f7e0ff */
[----:B------:R0:W-:Y:S02]  /*01e0*/  STG.E desc[UR36][R2.64+-0x20], R9 ;  /* 0xffffe00902007986 */ /* 0x0001e4000c101924 */
[----:B------:R-:W-:Y:S01]  /*01f0*/  ISETP.NE.AND P2, PT, R4, RZ, PT ;  /* 0x000000ff0400720c */ /* 0x000fe20003f45270 */
[----:B------:R-:W-:Y:S01]  /*0200*/  IMAD.X R7, RZ, RZ, R3, P3 ;  /* 0x000000ffff077224 */ /* 0x000fe200018e0603 */
[----:B------:R0:W-:Y:S04]  /*0210*/  STG.E desc[UR36][R2.64+-0x1c], R9 ;  /* 0xffffe40902007986 */ /* 0x0001e8000c101924 */
        /* <DEDUP_REMOVED lines=13> */
[----:B------:R0:W-:Y:S01]  /*02f0*/  STG.E desc[UR36][R2.64+0x1c], R9 ;  /* 0x00001c0902007986 */ /* 0x0001e2000c101924 */
[----:B------:R-:W-:Y:S05]  /*0300*/  @P2 BRA `(.L_x_2) ;  /* 0xfffffffc00a42947 */ /* 0x000fea000383ffff */
.L_x_1:
[----:B------:R-:W-:Y:S05]  /*0310*/  @!P1 BRA `(.L_x_0) ;  /* 0x0000000000a09947 */ /* 0x000fea0003800000 */
[----:B------:R-:W-:Y:S02]  /*0320*/  ISETP.GE.U32.AND P1, PT, R8, 0x8, PT ;  /* 0x000000080800780c */ /* 0x000fe40003f26070 */
[----:B------:R-:W-:-:S04]  /*0330*/  LOP3.LUT R6, R0, 0x7, RZ, 0xc0, !PT ;  /* 0x0000000700067812 */ /* 0x000fc800078ec0ff */
[----:B------:R-:W-:-:S07]  /*0340*/  ISETP.NE.AND P2, PT, R6, RZ, PT ;  /* 0x000000ff0600720c */ /* 0x000fce0003f45270 */
[----:B------:R-:W-:Y:S06]  /*0350*/  @!P1 BRA `(.L_x_3) ;  /* 0x0000000000309947 */ /* 0x000fec0003800000 */
[----:B0-----:R-:W0:Y:S01]  /*0360*/  LDC.64 R2, c[0x0][0x388] ;  /* 0x0000e200ff027b82 */ /* 0x001e220000000a00 */
[----:B------:R-:W-:Y:S02]  /*0370*/  IMAD.MOV.U32 R7, RZ, RZ, -0x539 ;  /* 0xfffffac7ff077424 */ /* 0x000fe400078e00ff */
[----:B0-----:R-:W-:-:S04]  /*0380*/  IMAD.WIDE.U32 R2, R5, 0x4, R2 ;  /* 0x0000000405027825 */ /* 0x001fc800078e0002 */
[----:B------:R-:W-:Y:S01]  /*0390*/  VIADD R5, R5, 0x8 ;  /* 0x0000000805057836 */ /* 0x000fe20000000000 */
[----:B------:R1:W-:Y:S04]  /*03a0*/  STG.E desc[UR36][R2.64], R7 ;  /* 0x0000000702007986 */ /* 0x0003e8000c101924 */
[----:B------:R1:W-:Y:S04]  /*03b0*/  STG.E desc[UR36][R2.64+0x4], R7 ;  /* 0x0000040702007986 */ /* 0x0003e8000c101924 */
[----:B------:R1:W-:Y:S04]  /*03c0*/  STG.E desc[UR36][R2.64+0x8], R7 ;  /* 0x0000080702007986 */ /* 0x0003e8000c101924 */
[----:B------:R1:W-:Y:S04]  /*03d0*/  STG.E desc[UR36][R2.64+0xc], R7 ;  /* 0x00000c0702007986 */ /* 0x0003e8000c101924 */
[----:B------:R1:W-:Y:S04]  /*03e0*/  STG.E desc[UR36][R2.64+0x10], R7 ;  /* 0x0000100702007986 */ /* 0x0003e8000c101924 */
[----:B------:R1:W-:Y:S04]  /*03f0*/  STG.E desc[UR36][R2.64+0x14], R7 ;  /* 0x0000140702007986 */ /* 0x0003e8000c101924 */
[----:B------:R1:W-:Y:S04]  /*0400*/  STG.E desc[UR36][R2.64+0x18], R7 ;  /* 0x0000180702007986 */ /* 0x0003e8000c101924 */
[----:B------:R1:W-:Y:S02]  /*0410*/  STG.E desc[UR36][R2.64+0x1c], R7 ;  /* 0x00001c0702007986 */ /* 0x0003e4000c101924 */
.L_x_3:
[----:B------:R-:W-:Y:S05]  /*0420*/  @!P2 BRA `(.L_x_0) ;  /* 0x00000000005ca947 */ /* 0x000fea0003800000 */
[----:B------:R-:W-:Y:S02]  /*0430*/  ISETP.GE.U32.AND P1, PT, R6, 0x4, PT ;  /* 0x000000040600780c */ /* 0x000fe40003f26070 */
[----:B------:R-:W-:-:S04]  /*0440*/  LOP3.LUT R4, R0, 0x3, RZ, 0xc0, !PT ;  /* 0x0000000300047812 */ /* 0x000fc800078ec0ff */
[----:B------:R-:W-:-:S07]  /*0450*/  ISETP.NE.AND P2, PT, R4, RZ, PT ;  /* 0x000000ff0400720c */ /* 0x000fce0003f45270 */
[----:B------:R-:W-:Y:S06]  /*0460*/  @!P1 BRA `(.L_x_4) ;  /* 0x0000000000209947 */ /* 0x000fec0003800000 */
[----:B01----:R-:W0:Y:S01]  /*0470*/  LDC.64 R2, c[0x0][0x388] ;  /* 0x0000e200ff027b82 */ /* 0x003e220000000a00 */
[----:B------:R-:W-:Y:S02]  /*0480*/  IMAD.MOV.U32 R7, RZ, RZ, -0x539 ;  /* 0xfffffac7ff077424 */ /* 0x000fe400078e00ff */
[----:B0-----:R-:W-:-:S04]  /*0490*/  IMAD.WIDE.U32 R2, R5, 0x4, R2 ;  /* 0x0000000405027825 */ /* 0x001fc800078e0002 */
[----:B------:R-:W-:Y:S01]  /*04a0*/  VIADD R5, R5, 0x4 ;  /* 0x0000000405057836 */ /* 0x000fe20000000000 */
[----:B------:R2:W-:Y:S04]  /*04b0*/  STG.E desc[UR36][R2.64], R7 ;  /* 0x0000000702007986 */ /* 0x0005e8000c101924 */
[----:B------:R2:W-:Y:S04]  /*04c0*/  STG.E desc[UR36][R2.64+0x4], R7 ;  /* 0x0000040702007986 */ /* 0x0005e8000c101924 */
[----:B------:R2:W-:Y:S04]  /*04d0*/  STG.E desc[UR36][R2.64+0x8], R7 ;  /* 0x0000080702007986 */ /* 0x0005e8000c101924 */
[----:B------:R2:W-:Y:S02]  /*04e0*/  STG.E desc[UR36][R2.64+0xc], R7 ;  /* 0x00000c0702007986 */ /* 0x0005e4000c101924 */
.L_x_4:
[----:B------:R-:W-:Y:S05]  /*04f0*/  @!P2 BRA `(.L_x_0) ;  /* 0x000000000028a947 */ /* 0x000fea0003800000 */
[----:B012---:R-:W0:Y:S01]  /*0500*/  LDC.64 R2, c[0x0][0x388] ;  /* 0x0000e200ff027b82 */ /* 0x007e220000000a00 */
[----:B------:R-:W-:Y:S02]  /*0510*/  IMAD.MOV R4, RZ, RZ, -R4 ;  /* 0x000000ffff047224 */ /* 0x000fe400078e0a04 */
[----:B0-----:R-:W-:-:S04]  /*0520*/  IMAD.WIDE.U32 R2, R5, 0x4, R2 ;  /* 0x0000000405027825 */ /* 0x001fc800078e0002 */
[----:B------:R-:W-:-:S07]  /*0530*/  IMAD.MOV.U32 R5, RZ, RZ, -0x539 ;  /* 0xfffffac7ff057424 */ /* 0x000fce00078e00ff */
.L_x_5:
[----:B------:R-:W-:Y:S01]  /*0540*/  VIADD R4, R4, 0x1 ;  /* 0x0000000104047836 */ /* 0x000fe20000000000 */
[----:B------:R0:W-:Y:S04]  /*0550*/  STG.E desc[UR36][R2.64], R5 ;  /* 0x0000000502007986 */ /* 0x0001e8000c101924 */
[----:B------:R-:W-:Y:S02]  /*0560*/  ISETP.NE.AND P1, PT, R4, RZ, PT ;  /* 0x000000ff0400720c */ /* 0x000fe40003f25270 */
[----:B0-----:R-:W-:-:S05]  /*0570*/  IADD3 R2, P2, PT, R2, 0x4, RZ ;  /* 0x0000000402027810 */ /* 0x001fca0007f5e0ff */
[----:B------:R-:W-:-:S06]  /*0580*/  IMAD.X R3, RZ, RZ, R3, P2 ;  /* 0x000000ffff037224 */ /* 0x000fcc00010e0603 */
[----:B------:R-:W-:Y:S05]  /*0590*/  @P1 BRA `(.L_x_5) ;  /* 0xfffffffc00e81947 */ /* 0x000fea000383ffff */
.L_x_0:
[----:B012---:R-:W0:Y:S01]  /*05a0*/  LDC.64 R2, c[0x0][0x380] ;  /* 0x0000e000ff027b82 */ /* 0x007e220000000a00 */
[----:B------:R-:W1:Y:S01]  /*05b0*/  LDCU UR4, c[0x0][0x390] ;  /* 0x00007200ff0477ac */ /* 0x000e620008000800 */
[----:B0-----:R-:W2:Y:S01]  /*05c0*/  LDG.E.64 R2, desc[UR36][R2.64] ;  /* 0x0000002402027981 */ /* 0x001ea2000c1e1b00 */
[----:B------:R-:W-:Y:S02]  /*05d0*/  CS2R R8, SRZ ;  /* 0x0000000000087805 */ /* 0x000fe4000001ff00 */
[----:B--2---:R-:W-:-:S04]  /*05e0*/  ISETP.NE.U32.AND P1, PT, R2, RZ, PT ;  /* 0x000000ff0200720c */ /* 0x004fc80003f25070 */
[----:B------:R-:W-:-:S13]  /*05f0*/  ISETP.NE.AND.EX P1, PT, R3, RZ, PT, P1 ;  /* 0x000000ff0300720c */ /* 0x000fda0003f25310 */
[----:B-1----:R-:W-:Y:S05]  /*0600*/  @!P1 BRA `(.L_x_6) ;  /* 0x0000000000089947 */ /* 0x002fea0003800000 */
[----:B------:R-:W2:Y:S02]  /*0610*/  LD.E.64 R8, desc[UR36][R2.64+0x8] ;  /* 0x0000082402087980 */ /* 0x000ea4000c101b00 */
[----:B--2---:R-:W-:-:S07]  /*0620*/  LOP3.LUT R8, R8, 0xfffffffe, RZ, 0xc0, !PT ;  /* 0xfffffffe08087812 */ /* 0x004fce00078ec0ff */
.L_x_6:
[----:B------:R-:W-:Y:S01]  /*0630*/  ISETP.EQ.U32.AND P1, PT, R8, RZ, PT ;  /* 0x000000ff0800720c */ /* 0x000fe20003f22070 */
[----:B------:R-:W-:Y:S01]  /*0640*/  BSSY.RECONVERGENT B0, `(.L_x_7) ;  /* 0x0000019000007945 */ /* 0x000fe20003800200 */
[----:B------:R-:W-:Y:S02]  /*0650*/  IMAD.MOV.U32 R3, RZ, RZ, RZ ;  /* 0x000000ffff037224 */ /* 0x000fe400078e00ff */
[----:B------:R-:W-:-:S13]  /*0660*/  ISETP.EQ.OR.EX P0, PT, R9, RZ, !P0, P1 ;  /* 0x000000ff0900720c */ /* 0x000fda0004702710 */
[----:B------:R-:W-:Y:S05]  /*0670*/  @P0 BRA `(.L_x_8) ;  /* 0x0000000000540947 */ /* 0x000fea0003800000 */
[----:B------:R-:W0:Y:S01]  /*0680*/  LDC.64 R10, c[0x0][0x388] ;  /* 0x0000e200ff0a7b82 */ /* 0x000e220000000a00 */
[----:B------:R-:W-:-:S07]  /*0690*/  IMAD.MOV.U32 R3, RZ, RZ, RZ ;  /* 0x000000ffff037224 */ /* 0x000fce00078e00ff */
.L_x_11:
[----:B------:R-:W2:Y:S01]  /*06a0*/  LD.E.64 R4, desc[UR36][R8.64+0x8] ;  /* 0x0000082408047980 */ /* 0x000ea2000c101b00 */
[----:B------:R-:W-:Y:S01]  /*06b0*/  BSSY.RECONVERGENT B1, `(.L_x_9) ;  /* 0x000000a000017945 */ /* 0x000fe20003800200 */
[----:B--2---:R-:W-:-:S04]  /*06c0*/  LOP3.LUT R0, R4, 0x1, RZ, 0xc0, !PT ;  /* 0x0000000104007812 */ /* 0x004fc800078ec0ff */
[----:B------:R-:W-:-:S04]  /*06d0*/  ISETP.NE.U32.AND P0, PT, R0, 0x1, PT ;  /* 0x000000010000780c */ /* 0x000fc80003f05070 */
[----:B------:R-:W-:-:S13]  /*06e0*/  ISETP.NE.U32.AND.EX P0, PT, RZ, RZ, PT, P0 ;  /* 0x000000ffff00720c */ /* 0x000fda0003f05100 */
[----:B------:R-:W-:Y:S05]  /*06f0*/  @!P0 BRA `(.L_x_10) ;  /* 0x0000000000148947 */ /* 0x000fea0003800000 */
[----:B------:R-:W2:Y:S01]  /*0700*/  LD.E R13, desc[UR36][R8.64] ;  /* 0x00000024080d7980 */ /* 0x000ea2000c101900 */
[----:B0-----:R-:W-:-:S05]  /*0710*/  IMAD.WIDE.U32 R6, R3, 0x4, R10 ;  /* 0x0000000403067825 */ /* 0x001fca00078e000a */
[----:B--2---:R1:W-:Y:S04]  /*0720*/  STG.E desc[UR36][R6.64], R13 ;  /* 0x0000000d06007986 */ /* 0x0043e8000c101924 */
[----:B------:R1:W5:Y:S01]  /*0730*/  LD.E.64 R4, desc[UR36][R8.64+0x8] ;  /* 0x0000082408047980 */ /* 0x000362000c101b00 */
[----:B------:R-:W-:-:S07]  /*0740*/  VIADD R3, R3, 0x1 ;  /* 0x0000000103037836 */ /* 0x000fce0000000000 */
.L_x_10:
[----:B------:R-:W-:Y:S05]  /*0750*/  BSYNC.RECONVERGENT B1 ;  /* 0x0000000000017941 */ /* 0x000fea0003800200 */
.L_x_9:
[----:B-1---5:R-:W-:Y:S01]  /*0760*/  LOP3.LUT R8, R4, 0xfffffffe, RZ, 0xc0, !PT ;  /* 0xfffffffe04087812 */ /* 0x022fe200078ec0ff */
[----:B------:R-:W-:Y:S02]  /*0770*/  IMAD.U32 R0, RZ, RZ, UR4 ;  /* 0x00000004ff007e24 */ /* 0x000fe4000f8e00ff */
[----:B------:R-:W-:Y:S01]  /*0780*/  IMAD.MOV.U32 R9, RZ, RZ, R5 ;  /* 0x000000ffff097224 */ /* 0x000fe200078e0005 */
[----:B------:R-:W-:Y:S02]  /*0790*/  ISETP.NE.U32.AND P0, PT, R8, RZ, PT ;  /* 0x000000ff0800720c */ /* 0x000fe40003f05070 */
[----:B------:R-:W-:Y:S02]  /*07a0*/  ISETP.GE.U32.AND P1, PT, R3, R0, PT ;  /* 0x000000000300720c */ /* 0x000fe40003f26070 */
[----:B------:R-:W-:-:S13]  /*07b0*/  ISETP.NE.AND.EX P0, PT, R5, RZ, PT, P0 ;  /* 0x000000ff0500720c */ /* 0x000fda0003f05300 */
[----:B------:R-:W-:Y:S05]  /*07c0*/  @!P1 BRA P0, `(.L_x_11) ;  /* 0xfffffffc00b49947 */ /* 0x000fea000003ffff */
.L_x_8:
[----:B------:R-:W-:Y:S05]  /*07d0*/  BSYNC.RECONVERGENT B0 ;  /* 0x0000000000007941 */ /* 0x000fea0003800200 */
.L_x_7:
[----:B------:R-:W-:Y:S01]  /*07e0*/  ISETP.GE.U32.AND P0, PT, R3, R0, PT ;  /* 0x000000000300720c */ /* 0x000fe20003f06070 */
[----:B------:R-:W-:-:S12]  /*07f0*/  BSSY.RECONVERGENT B0, `(.L_x_12) ;  /* 0x0000053000007945 */ /* 0x000fd80003800200 */
[----:B------:R-:W-:Y:S05]  /*0800*/  @P0 BRA `(.L_x_13) ;  /* 0x0000000400440947 */ /* 0x000fea0003800000 */
[----:B------:R-:W-:Y:S01]  /*0810*/  IMAD.IADD R6, R0, 0x1, -R3 ;  /* 0x0000000100067824 */ /* 0x000fe200078e0a03 */
[----:B------:R-:W-:Y:S01]  /*0820*/  BSSY.RECONVERGENT B1, `(.L_x_14) ;  /* 0x0000025000017945 */ /* 0x000fe20003800200 */
[----:B------:R-:W-:-:S03]  /*0830*/  IMAD.IADD R0, R3, 0x1, -R0 ;  /* 0x0000000103007824 */ /* 0x000fc600078e0a00 */
[----:B------:R-:W-:Y:S02]  /*0840*/  LOP3.LUT R8, R6, 0xf, RZ, 0xc0, !PT ;  /* 0x0000000f06087812 */ /* 0x000fe400078ec0ff */
[----:B------:R-:W-:Y:S02]  /*0850*/  ISETP.GT.U32.AND P1, PT, R0, -0x10, PT ;  /* 0xfffffff00000780c */ /* 0x000fe40003f24070 */
[----:B------:R-:W-:-:S11]  /*0860*/  ISETP.NE.AND P0, PT, R8, RZ, PT ;  /* 0x000000ff0800720c */ /* 0x000fd60003f05270 */
[----:B------:R-:W-:Y:S05]  /*0870*/  @P1 BRA `(.L_x_15) ;  /* 0x00000000007c1947 */ /* 0x000fea0003800000 */
[----:B------:R-:W1:Y:S01]  /*0880*/  LDC.64 R4, c[0x0][0x388] ;  /* 0x0000e200ff047b82 */ /* 0x000e620000000a00 */
[----:B------:R-:W-:Y:S01]  /*0890*/  LOP3.LUT R0, R6, 0xfffffff0, RZ, 0xc0, !PT ;  /* 0xfffffff006007812 */ /* 0x000fe200078ec0ff */
[----:B------:R-:W-:-:S04]  /*08a0*/  IMAD.MOV.U32 R9, RZ, RZ, 0x343d ;  /* 0x0000343dff097424 */ /* 0x000fc800078e00ff */
[----:B------:R-:W-:Y:S02]  /*08b0*/  IMAD.MOV R0, RZ, RZ, -R0 ;  /* 0x000000ffff007224 */ /* 0x000fe400078e0a00 */
[----:B-1----:R-:W-:-:S03]  /*08c0*/  IMAD.WIDE.U32 R4, R3, 0x4, R4 ;  /* 0x0000000403047825 */ /* 0x002fc600078e0004 */
[----:B------:R-:W-:-:S05]  /*08d0*/  IADD3 R2, P1, PT, R4, 0x20, RZ ;  /* 0x0000002004027810 */ /* 0x000fca0007f3e0ff */
[----:B------:R-:W-:-:S08]  /*08e0*/  IMAD.X R7, RZ, RZ, R5, P1 ;  /* 0x000000ffff077224 */ /* 0x000fd000008e0605 */
.L_x_16:
[----:B-1----:R-:W-:Y:S02]  /*08f0*/  IMAD.MOV.U32 R4, RZ, RZ, R2 ;  /* 0x000000ffff047224 */ /* 0x002fe400078e0002 */
[----:B------:R-:W-:Y:S02]  /*0900*/  IMAD.MOV.U32 R5, RZ, RZ, R7 ;  /* 0x000000ffff057224 */ /* 0x000fe400078e0007 */
[----:B------:R-:W-:Y:S01]  /*0910*/  VIADD R0, R0, 0x10 ;  /* 0x0000001000007836 */ /* 0x000fe20000000000 */
[----:B------:R-:W-:Y:S01]  /*0920*/  IADD3 R2, P2, PT, R4, 0x40, RZ ;  /* 0x0000004004027810 */ /* 0x000fe20007f5e0ff */
[----:B------:R-:W-:Y:S01]  /*0930*/  VIADD R3, R3, 0x10 ;  /* 0x0000001003037836 */ /* 0x000fe20000000000 */
        /* <DEDUP_REMOVED lines=19> */
.L_x_15:
[----:B------:R-:W-:Y:S05]  /*0a70*/  BSYNC.RECONVERGENT B1 ;  /* 0x0000000000017941 */ /* 0x000fea0003800200 */
.L_x_14:
[----:B------:R-:W-:Y:S05]  /*0a80*/  @!P0 BRA `(.L_x_13) ;  /* 0x0000000000a48947 */ /* 0x000fea0003800000 */
[----:B------:R-:W-:Y:S01]  /*0a90*/  ISETP.GE.U32.AND P0, PT, R8, 0x8, PT ;  /* 0x000000080800780c */ /* 0x000fe20003f06070 */
[----:B------:R-:W-:Y:S01]  /*0aa0*/  BSSY.RECONVERGENT B1, `(.L_x_17) ;  /* 0x0000010000017945 */ /* 0x000fe20003800200 */
[----:B------:R-:W-:-:S04]  /*0ab0*/  LOP3.LUT R0, R6, 0x7, RZ, 0xc0, !PT ;  /* 0x0000000706007812 */ /* 0x000fc800078ec0ff */
[----:B------:R-:W-:-:S07]  /*0ac0*/  ISETP.NE.AND P1, PT, R0, RZ, PT ;  /* 0x000000ff0000720c */ /* 0x000fce0003f25270 */
[----:B------:R-:W-:Y:S06]  /*0ad0*/  @!P0 BRA `(.L_x_18) ;  /* 0x0000000000308947 */ /* 0x000fec0003800000 */
[----:B-1----:R-:W1:Y:S01]  /*0ae0*/  LDC.64 R4, c[0x0][0x388] ;  /* 0x0000e200ff047b82 */ /* 0x002e620000000a00 */
[----:B------:R-:W-:Y:S02]  /*0af0*/  IMAD.MOV.U32 R7, RZ, RZ, 0x343d ;  /* 0x0000343dff077424 */ /* 0x000fe400078e00ff */
[----:B-1----:R-:W-:-:S04]  /*0b00*/  IMAD.WIDE.U32 R4, R3, 0x4, R4 ;  /* 0x0000000403047825 */ /* 0x002fc800078e0004 */
        /* <DEDUP_REMOVED lines=9> */
.L_x_18:
[----:B------:R-:W-:Y:S05]  /*0ba0*/  BSYNC.RECONVERGENT B1 ;  /* 0x0000000000017941 */ /* 0x000fea0003800200 */
.L_x_17:
[----:B------:R-:W-:Y:S05]  /*0bb0*/  @!P1 BRA `(.L_x_13) ;  /* 0x0000000000589947 */ /* 0x000fea0003800000 */
[----:B------:R-:W-:Y:S02]  /*0bc0*/  ISETP.GE.U32.AND P0, PT, R0, 0x4, PT ;  /* 0x000000040000780c */ /* 0x000fe40003f06070 */
[----:B------:R-:W-:-:S04]  /*0bd0*/  LOP3.LUT R0, R6, 0x3, RZ, 0xc0, !PT ;  /* 0x0000000306007812 */ /* 0x000fc800078ec0ff */
[----:B------:R-:W-:-:S07]  /*0be0*/  ISETP.NE.AND P1, PT, R0, RZ, PT ;  /* 0x000000ff0000720c */ /* 0x000fce0003f25270 */
[----:B-12---:R-:W1:Y:S01]  /*0bf0*/  @P0 LDC.64 R4, c[0x0][0x388] ;  /* 0x0000e200ff040b82 */ /* 0x006e620000000a00 */
[----:B------:R-:W-:Y:S02]  /*0c00*/  @P0 IMAD.MOV.U32 R7, RZ, RZ, 0x343d ;  /* 0x0000343dff070424 */ /* 0x000fe400078e00ff */
[----:B-1----:R-:W-:-:S04]  /*0c10*/  @P0 IMAD.WIDE.U32 R4, R3, 0x4, R4 ;  /* 0x0000000403040825 */ /* 0x002fc800078e0004 */
[----:B------:R-:W-:Y:S01]  /*0c20*/  @P0 VIADD R3, R3, 0x4 ;  /* 0x0000000403030836 */ /* 0x000fe20000000000 */
[----:B------:R3:W-:Y:S04]  /*0c30*/  @P0 STG.E desc[UR36][R4.64], R7 ;  /* 0x0000000704000986 */ /* 0x0007e8000c101924 */
[----:B------:R3:W-:Y:S04]  /*0c40*/  @P0 STG.E desc[UR36][R4.64+0x4], R7 ;  /* 0x0000040704000986 */ /* 0x0007e8000c101924 */
[----:B------:R3:W-:Y:S04]  /*0c50*/  @P0 STG.E desc[UR36][R4.64+0x8], R7 ;  /* 0x0000080704000986 */ /* 0x0007e8000c101924 */
[----:B------:R3:W-:Y:S01]  /*0c60*/  @P0 STG.E desc[UR36][R4.64+0xc], R7 ;  /* 0x00000c0704000986 */ /* 0x0007e2000c101924 */
[----:B------:R-:W-:Y:S05]  /*0c70*/  @!P1 BRA `(.L_x_13) ;  /* 0x0000000000289947 */ /* 0x000fea0003800000 */
[----:B---3--:R-:W1:Y:S01]  /*0c80*/  LDC.64 R4, c[0x0][0x388] ;  /* 0x0000e200ff047b82 */ /* 0x008e620000000a00 */
[----:B------:R-:W-:Y:S02]  /*0c90*/  IMAD.MOV R0, RZ, RZ, -R0 ;  /* 0x000000ffff007224 */ /* 0x000fe400078e0a00 */
[----:B-1----:R-:W-:-:S04]  /*0ca0*/  IMAD.WIDE.U32 R2, R3, 0x4, R4 ;  /* 0x0000000403027825 */ /* 0x002fc800078e0004 */
[----:B------:R-:W-:-:S07]  /*0cb0*/  IMAD.MOV.U32 R5, RZ, RZ, 0x343d ;  /* 0x0000343dff057424 */ /* 0x000fce00078e00ff */
.L_x_19:
[----:B------:R-:W-:Y:S01]  /*0cc0*/  VIADD R0, R0, 0x1 ;  /* 0x0000000100007836 */ /* 0x000fe20000000000 */
[----:B------:R1:W-:Y:S04]  /*0cd0*/  STG.E desc[UR36][R2.64], R5 ;  /* 0x0000000502007986 */ /* 0x0003e8000c101924 */
[----:B------:R-:W-:Y:S02]  /*0ce0*/  ISETP.NE.AND P0, PT, R0, RZ, PT ;  /* 0x000000ff0000720c */ /* 0x000fe40003f05270 */
[----:B-1----:R-:W-:-:S05]  /*0cf0*/  IADD3 R2, P1, PT, R2, 0x4, RZ ;  /* 0x0000000402027810 */ /* 0x002fca0007f3e0ff */
[----:B------:R-:W-:-:S06]  /*0d00*/  IMAD.X R3, RZ, RZ, R3, P1 ;  /* 0x000000ffff037224 */ /* 0x000fcc00008e0603 */
[----:B------:R-:W-:Y:S05]  /*0d10*/  @P0 BRA `(.L_x_19) ;  /* 0xfffffffc00e80947 */ /* 0x000fea000383ffff */
.L_x_13:
[----:B------:R-:W-:Y:S05]  /*0d20*/  BSYNC.RECONVERGENT B0 ;  /* 0x0000000000007941 */ /* 0x000fea0003800200 */
.L_x_12:
[----:B------:R-:W4:Y:S02]  /*0d30*/  LDCU.64 UR4, c[0x0][0x380] ;  /* 0x00007000ff0477ac */ /* 0x000f240008000a00 */
[----:B----4-:R-:W-:-:S04]  /*0d40*/  ISETP.NE.U32.AND P0, PT, RZ, UR4, PT ;  /* 0x00000004ff007c0c */ /* 0x010fc8000bf05070 */
[----:B------:R-:W-:-:S13]  /*0d50*/  ISETP.NE.AND.EX P0, PT, RZ, UR5, PT, P0 ;  /* 0x00000005ff007c0c */ /* 0x000fda000bf05300 */
[----:B------:R-:W-:Y:S05]  /*0d60*/  @!P0 EXIT ;  /* 0x000000000000894d */ /* 0x000fea0003800000 */
[----:B------:R-:W1:Y:S02]  /*0d70*/  LDC.64 R2, c[0x0][0x380] ;  /* 0x0000e000ff027b82 */ /* 0x000e640000000a00 */
[----:B-123--:R-:W2:Y:S02]  /*0d80*/  LDG.E.64 R4, desc[UR36][R2.64] ;  /* 0x0000002402047981 */ /* 0x00eea4000c1e1b00 */
[----:B--2---:R-:W-:-:S04]  /*0d90*/  LOP3.LUT R4, R4, 0xfffffffe, RZ, 0xc0, !PT ;  /* 0xfffffffe04047812 */ /* 0x004fc800078ec0ff */
[----:B------:R-:W-:-:S04]  /*0da0*/  ISETP.NE.U32.AND P0, PT, R4, RZ, PT ;  /* 0x000000ff0400720c */ /* 0x000fc80003f05070 */
[----:B------:R-:W-:-:S13]  /*0db0*/  ISETP.NE.AND.EX P0, PT, R5, RZ, PT, P0 ;  /* 0x000000ff0500720c */ /* 0x000fda0003f05300 */
[----:B------:R-:W-:Y:S05]  /*0dc0*/  @!P0 BRA `(.L_x_20) ;  /* 0x0000000000308947 */ /* 0x000fea0003800000 */
[----:B------:R-:W-:Y:S01]  /*0dd0*/  BSSY.RECONVERGENT B6, `(.L_x_20) ;  /* 0x000000b000067945 */ /* 0x000fe20003800200 */
.L_x_22:
[----:B------:R1:W5:Y:S01]  /*0de0*/  LD.E.64 R16, desc[UR36][R4.64+0x8] ;  /* 0x0000082404107980 */ /* 0x000362000c101b00 */
[----:B------:R-:W-:-:S04]  /*0df0*/  MOV R0, 0x0 ;  /* 0x0000000000007802 */ /* 0x000fc80000000f00 */
[----:B------:R1:W2:Y:S03]  /*0e00*/  LDC.64 R2, c[0x4][R0] ;  /* 0x0100000000027b82 */ /* 0x0002a60000000a00 */
[----:B------:R-:W-:-:S07]  /*0e10*/  LEPC R20, `(.L_x_21) ;  /* 0x000000001014794e */ /* 0x000fce0000000000 */
[----:B012--5:R-:W-:Y:S05]  /*0e20*/  CALL.ABS.NOINC R2 ;  /* 0x0000000002007343 */ /* 0x027fea0003c00000 */
.L_x_21:
[----:B------:R-:W-:Y:S01]  /*0e30*/  LOP3.LUT R4, R16, 0xfffffffe, RZ, 0xc0, !PT ;  /* 0xfffffffe10047812 */ /* 0x000fe200078ec0ff */
[----:B------:R-:W-:-:S03]  /*0e40*/  IMAD.MOV.U32 R5, RZ, RZ, R17 ;  /* 0x000000ffff057224 */ /* 0x000fc600078e0011 */
[----:B------:R-:W-:-:S04]  /*0e50*/  ISETP.NE.U32.AND P0, PT, R4, RZ, PT ;  /* 0x000000ff0400720c */ /* 0x000fc80003f05070 */
[----:B------:R-:W-:-:S13]  /*0e60*/  ISETP.NE.AND.EX P0, PT, R17, RZ, PT, P0 ;  /* 0x000000ff1100720c */ /* 0x000fda0003f05300 */
[----:B------:R-:W-:Y:S05]  /*0e70*/  @P0 BRA `(.L_x_22) ;  /* 0xfffffffc00d80947 */ /* 0x000fea000383ffff */
[----:B------:R-:W-:Y:S05]  /*0e80*/  BSYNC.RECONVERGENT B6 ;  /* 0x0000000000067941 */ /* 0x000fea0003800200 */
.L_x_20:
[----:B------:R-:W-:Y:S01]  /*0e90*/  MOV R0, 0x0 ;  /* 0x0000000000007802 */ /* 0x000fe20000000f00 */
[----:B------:R-:W1:Y:S03]  /*0ea0*/  LDCU.64 UR4, c[0x0][0x380] ;  /* 0x00007000ff0477ac */ /* 0x000e660008000a00 */
[----:B------:R2:W3:Y:S01]  /*0eb0*/  LDC.64 R2, c[0x4][R0] ;  /* 0x0100000000027b82 */ /* 0x0004e20000000a00 */
[----:B-1----:R-:W-:Y:S02]  /*0ec0*/  IMAD.U32 R4, RZ, RZ, UR4 ;  /* 0x00000004ff047e24 */ /* 0x002fe4000f8e00ff */
[----:B--2---:R-:W-:-:S07]  /*0ed0*/  IMAD.U32 R5, RZ, RZ, UR5 ;  /* 0x00000005ff057e24 */ /* 0x004fce000f8e00ff */
[----:B------:R-:W-:-:S07]  /*0ee0*/  LEPC R20, `(.L_x_23) ;  /* 0x000000001014794e */ /* 0x000fce0000000000 */
[----:B0--3--:R-:W-:Y:S05]  /*0ef0*/  CALL.ABS.NOINC R2 ;  /* 0x0000000002007343 */ /* 0x009fea0003c00000 */
.L_x_23:
[----:B------:R-:W-:Y:S05]  /*0f00*/  EXIT ;  /* 0x000000000000794d */ /* 0x000fea0003800000 */
.L_x_24:
[----:B------:R-:W-:-:S00]  /*0f10*/  BRA `(.L_x_24) ;  /* 0xfffffffc00fc7947 */ /* 0x000fc0000383ffff */
[----:B------:R-:W-:-:S00]  /*0f20*/  NOP ;  /* 0x0000000000007918 */ /* 0x000fc00000000000 */
        /* <DEDUP_REMOVED lines=13> */
.L_x_137:


//--------------------- .text._Z20random_waypoint_stepP17curandStateXORWOWP22random_waypoint_configP20random_waypoint_nodejP11linked_list --------------------------
	.section	.text._Z20random_waypoint_stepP17curandStateXORWOWP22random_waypoint_configP20random_waypoint_nodejP11linked_list,"ax",@progbits
	.align	128
        .global         _Z20random_waypoint_stepP17curandStateXORWOWP22random_waypoint_configP20random_waypoint_nodejP11linked_list
        .type           _Z20random_waypoint_stepP17curandStateXORWOWP22random_waypoint_configP20random_waypoint_nodejP11linked_list,@function
        .size           _Z20random_waypoint_stepP17curandStateXORWOWP22random_waypoint_configP20random_waypoint_nodejP11linked_list,(.L_x_138 - _Z20random_waypoint_stepP17curandStateXORWOWP22random_waypoint_configP20random_waypoint_nodejP11linked_list)
        .other          _Z20random_waypoint_stepP17curandStateXORWOWP22random_waypoint_configP20random_waypoint_nodejP11linked_list,@"STO_CUDA_ENTRY STV_DEFAULT"
_Z20random_waypoint_stepP17curandStateXORWOWP22random_waypoint_configP20random_waypoint_nodejP11linked_list:
.text._Z20random_waypoint_stepP17curandStateXORWOWP22random_waypoint_configP20random_waypoint_nodejP11linked_list:
[----:B------:R-:W0:Y:S01]  /*0000*/  LDC R1, c[0x0][0x37c] ;  /* 0x0000df00ff017b82 */ /* 0x000e220000000800 */
[----:B------:R-:W1:Y:S01]  /*0010*/  S2R R30, SR_CTAID.X ;  /* 0x00000000001e7919 */ /* 0x000e620000002500 */
[----:B------:R-:W1:Y:S01]  /*0020*/  LDCU UR4, c[0x0][0x360] ;  /* 0x00006c00ff0477ac */ /* 0x000e620008000800 */
[----:B------:R-:W1:Y:S01]  /*0030*/  S2R R3, SR_TID.X ;  /* 0x0000000000037919 */ /* 0x000e620000002100 */
[----:B------:R-:W2:Y:S01]  /*0040*/  LDCU UR5, c[0x0][0x398] ;  /* 0x00007300ff0577ac */ /* 0x000ea20008000800 */
[----:B-1----:R-:W-:-:S05]  /*0050*/  IMAD R30, R30, UR4, R3 ;  /* 0x000000041e1e7c24 */ /* 0x002fca000f8e0203 */
[----:B--2---:R-:W-:-:S13]  /*0060*/  ISETP.GE.U32.AND P0, PT, R30, UR5, PT ;  /* 0x000000051e007c0c */ /* 0x004fda000bf06070 */
[----:B0-----:R-:W-:Y:S05]  /*0070*/  @P0 EXIT ;  /* 0x000000000000094d */ /* 0x001fea0003800000 */
[----:B------:R-:W0:Y:S01]  /*0080*/  LDC.64 R2, c[0x0][0x380] ;  /* 0x0000e000ff027b82 */ /* 0x000e220000000a00 */
[----:B------:R-:W1:Y:S01]  /*0090*/  LDCU.64 UR36, c[0x0][0x358] ;  /* 0x00006b00ff2477ac */ /* 0x000e620008000a00 */
[----:B0-----:R-:W-:-:S05]  /*00a0*/  IMAD.WIDE R2, R30, 0x30, R2 ;  /* 0x000000301e027825 */ /* 0x001fca00078e0202 */
[----:B-1----:R-:W2:Y:S04]  /*00b0*/  LDG.E.64 R8, desc[UR36][R2.64] ;  /* 0x0000002402087981 */ /* 0x002ea8000c1e1b00 */
[----:B------:R-:W3:Y:S04]  /*00c0*/  LDG.E.64 R6, desc[UR36][R2.64+0x10] ;  /* 0x0000102402067981 */ /* 0x000ee8000c1e1b00 */
[----:B------:R-:W4:Y:S01]  /*00d0*/  LDG.E.64 R4, desc[UR36][R2.64+0x8] ;  /* 0x0000082402047981 */ /* 0x000f22000c1e1b00 */
[----:B------:R-:W0:Y:S01]  /*00e0*/  I2F.U32.RP R11, UR5 ;  /* 0x00000005000b7d06 */ /* 0x000e220008209000 */
[----:B------:R-:W-:Y:S01]  /*00f0*/  ISETP.NE.U32.AND P1, PT, RZ, UR5, PT ;  /* 0x00000005ff007c0c */ /* 0x000fe2000bf25070 */
[----:B------:R-:W-:Y:S06]  /*0100*/  BSSY.RECONVERGENT B8, `(.L_x_25) ;  /* 0x00001e8000087945 */ /* 0x000fec0003800200 */
[----:B0-----:R-:W0:Y:S02]  /*0110*/  MUFU.RCP R11, R11 ;  /* 0x0000000b000b7308 */ /* 0x001e240000001000 */
[----:B0-----:R-:W-:-:S06]  /*0120*/  VIADD R12, R11, 0xffffffe ;  /* 0x0ffffffe0b0c7836 */ /* 0x001fcc0000000000 */
[----:B------:R0:W1:Y:S02]  /*0130*/  F2I.FTZ.U32.TRUNC.NTZ R13, R12 ;  /* 0x0000000c000d7305 */ /* 0x000064000021f000 */
[----:B0-----:R-:W-:Y:S02]  /*0140*/  IMAD.MOV.U32 R12, RZ, RZ, RZ ;  /* 0x000000ffff0c7224 */ /* 0x001fe400078e00ff */
[----:B-1----:R-:W-:Y:S01]  /*0150*/  IMAD.MOV R14, RZ, RZ, -R13 ;  /* 0x000000ffff0e7224 */ /* 0x002fe200078e0a0d */
[----:B--2---:R-:W-:Y:S01]  /*0160*/  SHF.R.U32.HI R0, RZ, 0x2, R9 ;  /* 0x00000002ff007819 */ /* 0x004fe20000011609 */
[----:B------:R-:W-:-:S03]  /*0170*/  VIADD R8, R8, 0x587c5 ;  /* 0x000587c508087836 */ /* 0x000fc60000000000 */
[----:B------:R-:W-:Y:S01]  /*0180*/  LOP3.LUT R0, R0, R9, RZ, 0x3c, !PT ;  /* 0x0000000900007212 */ /* 0x000fe200078e3cff */
[----:B---3--:R-:W-:-:S04]  /*0190*/  IMAD.SHL.U32 R9, R7, 0x10, RZ ;  /* 0x0000001007097824 */ /* 0x008fc800078e00ff */
[----:B------:R-:W-:-:S05]  /*01a0*/  IMAD.SHL.U32 R10, R0, 0x2, RZ ;  /* 0x00000002000a7824 */ /* 0x000fca00078e00ff */
[----:B------:R-:W-:Y:S01]  /*01b0*/  LOP3.LUT R10, R0, R10, R9, 0x96, !PT ;  /* 0x0000000a000a7212 */ /* 0x000fe200078e9609 */
[----:B------:R-:W-:-:S03]  /*01c0*/  IMAD R9, R14, UR5, RZ ;  /* 0x000000050e097c24 */ /* 0x000fc6000f8e02ff */
[----:B------:R-:W-:Y:S01]  /*01d0*/  LOP3.LUT R11, R10, R7, RZ, 0x3c, !PT ;  /* 0x000000070a0b7212 */ /* 0x000fe200078e3cff */
[----:B------:R-:W-:-:S04]  /*01e0*/  IMAD.HI.U32 R12, R13, R9, R12 ;  /* 0x000000090d0c7227 */ /* 0x000fc800078e000c */
[----:B------:R-:W-:Y:S02]  /*01f0*/  IMAD.IADD R23, R11, 0x1, R8 ;  /* 0x000000010b177824 */ /* 0x000fe400078e0208 */
[----:B------:R-:W-:Y:S02]  /*0200*/  IMAD.MOV.U32 R10, RZ, RZ, R7 ;  /* 0x000000ffff0a7224 */ /* 0x000fe400078e0007 */
[----:B------:R-:W-:-:S03]  /*0210*/  IMAD.HI.U32 R12, R12, R23, RZ ;  /* 0x000000170c0c7227 */ /* 0x000fc600078e00ff */
[----:B------:R0:W-:Y:S01]  /*0220*/  STG.E.64 desc[UR36][R2.64+0x10], R10 ;  /* 0x0000100a02007986 */ /* 0x0001e2000c101b24 */
[----:B------:R-:W-:Y:S02]  /*0230*/  IMAD.MOV R12, RZ, RZ, -R12 ;  /* 0x000000ffff0c7224 */ /* 0x000fe400078e0a0c */
[----:B----4-:R-:W-:Y:S02]  /*0240*/  IMAD.MOV.U32 R9, RZ, RZ, R4 ;  /* 0x000000ffff097224 */ /* 0x010fe400078e0004 */
[----:B------:R-:W-:Y:S02]  /*0250*/  IMAD R23, R12, UR5, R23 ;  /* 0x000000050c177c24 */ /* 0x000fe4000f8e0217 */
[----:B------:R-:W1:Y:S01]  /*0260*/  LDC.64 R12, c[0x0][0x390] ;  /* 0x0000e400ff0c7b82 */ /* 0x000e620000000a00 */
[----:B------:R0:W-:Y:S02]  /*0270*/  STG.E.64 desc[UR36][R2.64], R8 ;  /* 0x0000000802007986 */ /* 0x0001e4000c101b24 */
[----:B------:R-:W-:-:S13]  /*0280*/  ISETP.GE.U32.AND P0, PT, R23, UR5, PT ;  /* 0x0000000517007c0c */ /* 0x000fda000bf06070 */
[----:B------:R-:W-:-:S05]  /*0290*/  @P0 VIADD R23, R23, -UR5 ;  /* 0x8000000517170c36 */ /* 0x000fca0008000000 */
[----:B------:R-:W-:Y:S01]  /*02a0*/  ISETP.GE.U32.AND P0, PT, R23, UR5, PT ;  /* 0x0000000517007c0c */ /* 0x000fe2000bf06070 */
[----:B-1----:R-:W-:-:S04]  /*02b0*/  IMAD.WIDE R30, R30, 0x18, R12 ;  /* 0x000000181e1e7825 */ /* 0x002fc800078e020c */
[----:B------:R-:W-:Y:S02]  /*02c0*/  IMAD.MOV.U32 R13, RZ, RZ, R6 ;  /* 0x000000ffff0d7224 */ /* 0x000fe400078e0006 */
[----:B------:R-:W-:-:S06]  /*02d0*/  IMAD.MOV.U32 R12, RZ, RZ, R5 ;  /* 0x000000ffff0c7224 */ /* 0x000fcc00078e0005 */
[----:B------:R-:W-:Y:S01]  /*02e0*/  @P0 VIADD R23, R23, -UR5 ;  /* 0x8000000517170c36 */ /* 0x000fe20008000000 */
[----:B------:R-:W-:Y:S01]  /*02f0*/  @!P1 LOP3.LUT R23, RZ, UR5, RZ, 0x33, !PT ;  /* 0x00000005ff179c12 */ /* 0x000fe2000f8e33ff */
[----:B------:R0:W-:Y:S03]  /*0300*/  STG.E.64 desc[UR36][R2.64+0x8], R12 ;  /* 0x0000080c02007986 */ /* 0x0001e6000c101b24 */
[----:B------:R-:W-:-:S05]  /*0310*/  I2FP.F32.U32 R5, R23 ;  /* 0x0000001700057245 */ /* 0x000fca0000201000 */
[----:B------:R0:W-:Y:S02]  /*0320*/  STG.E desc[UR36][R30.64+0x10], R5 ;  /* 0x000010051e007986 */ /* 0x0001e4000c101924 */
.L_x_46:
[----:B0-----:R-:W0:Y:S02]  /*0330*/  LDC.64 R6, c[0x0][0x3a0] ;  /* 0x0000e800ff067b82 */ /* 0x001e240000000a00 */
[----:B0-----:R-:W2:Y:S04]  /*0340*/  LDG.E.64 R8, desc[UR36][R6.64] ;  /* 0x0000002406087981 */ /* 0x001ea8000c1e1b00 */
[----:B------:R-:W3:Y:S04]  /*0350*/  LDG.E.64 R4, desc[UR36][R6.64+0x8] ;  /* 0x0000082406047981 */ /* 0x000ee8000c1e1b00 */
[----:B--2---:R-:W2:Y:S01]  /*0360*/  LD.E.64 R24, desc[UR36][R8.64+0x8] ;  /* 0x0000082408187980 */ /* 0x004ea2000c101b00 */
[----:B------:R-:W-:Y:S05]  /*0370*/  YIELD ;  /* 0x0000000000007946 */ /* 0x000fea0003800000 */
[----:B------:R-:W-:Y:S01]  /*0380*/  BSSY.RECONVERGENT B0, `(.L_x_26) ;  /* 0x0000025000007945 */ /* 0x000fe20003800200 */
[----:B--2---:R-:W-:-:S04]  /*0390*/  LOP3.LUT R2, R24, 0xfffffffe, RZ, 0xc0, !PT ;  /* 0xfffffffe18027812 */ /* 0x004fc800078ec0ff */
[----:B---3--:R-:W-:-:S04]  /*03a0*/  ISETP.NE.U32.AND P1, PT, R4, R2, PT ;  /* 0x000000020400720c */ /* 0x008fc80003f25070 */
[----:B------:R-:W-:Y:S02]  /*03b0*/  ISETP.NE.AND.EX P1, PT, R5, R25, PT, P1 ;  /* 0x000000190500720c */ /* 0x000fe40003f25310 */
[----:B------:R-:W-:-:S04]  /*03c0*/  LOP3.LUT R0, R24, 0x1, RZ, 0xc0, !PT ;  /* 0x0000000118007812 */ /* 0x000fc800078ec0ff */
[----:B------:R-:W-:-:S04]  /*03d0*/  ISETP.NE.U32.AND P0, PT, R0, 0x1, PT ;  /* 0x000000010000780c */ /* 0x000fc80003f05070 */
[----:B------:R-:W-:-:S04]  /*03e0*/  ISETP.NE.U32.AND.EX P0, PT, RZ, RZ, PT, P0 ;  /* 0x000000ffff00720c */ /* 0x000fc80003f05100 */
[----:B------:R-:W-:Y:S02]  /*03f0*/  SEL R28, R28, R8, !P0 ;  /* 0x000000081c1c7207 */ /* 0x000fe40004000000 */
[----:B------:R-:W-:Y:S02]  /*0400*/  SEL R29, R29, R9, !P0 ;  /* 0x000000091d1d7207 */ /* 0x000fe40004000000 */
[----:B------:R-:W-:Y:S02]  /*0410*/  SEL R27, R27, R24, !P0 ;  /* 0x000000181b1b7207 */ /* 0x000fe40004000000 */
[----:B------:R-:W-:Y:S01]  /*0420*/  SEL R22, R22, R25, !P0 ;  /* 0x0000001916167207 */ /* 0x000fe20004000000 */
[----:B------:R-:W-:Y:S06]  /*0430*/  @!P1 BRA `(.L_x_27) ;  /* 0x0000000000649947 */ /* 0x000fec0003800000 */
[----:B------:R-:W-:Y:S02]  /*0440*/  IMAD.MOV.U32 R8, RZ, RZ, R28 ;  /* 0x000000ffff087224 */ /* 0x000fe400078e001c */
[----:B------:R-:W-:-:S07]  /*0450*/  IMAD.MOV.U32 R9, RZ, RZ, R29 ;  /* 0x000000ffff097224 */ /* 0x000fce00078e001d */
.L_x_30:
[----:B------:R-:W-:-:S05]  /*0460*/  IMAD.MOV.U32 R3, RZ, RZ, R25 ;  /* 0x000000ffff037224 */ /* 0x000fca00078e0019 */
[----:B------:R-:W2:Y:S01]  /*0470*/  LD.E.64 R6, desc[UR36][R2.64+0x8] ;  /* 0x0000082402067980 */ /* 0x000ea2000c101b00 */
[----:B------:R-:W-:Y:S01]  /*0480*/  BSSY.RELIABLE B1, `(.L_x_28) ;  /* 0x000000d000017945 */ /* 0x000fe20003800100 */
[----:B--2---:R-:W-:-:S04]  /*0490*/  LOP3.LUT R0, R6, 0x1, RZ, 0xc0, !PT ;  /* 0x0000000106007812 */ /* 0x004fc800078ec0ff */
[----:B------:R-:W-:-:S04]  /*04a0*/  ISETP.NE.U32.AND P0, PT, R0, 0x1, PT ;  /* 0x000000010000780c */ /* 0x000fc80003f05070 */
[----:B------:R-:W-:-:S13]  /*04b0*/  ISETP.NE.U32.AND.EX P0, PT, RZ, RZ, PT, P0 ;  /* 0x000000ffff00720c */ /* 0x000fda0003f05100 */
[----:B------:R-:W-:Y:S05]  /*04c0*/  @!P0 BRA `(.L_x_29) ;  /* 0x0000000000208947 */ /* 0x000fea0003800000 */
[----:B------:R-:W2:Y:S02]  /*04d0*/  LD.E R0, desc[UR36][R2.64] ;  /* 0x0000002402007980 */ /* 0x000ea4000c101900 */
[----:B--2---:R-:W-:-:S13]  /*04e0*/  ISETP.GE.AND P0, PT, R0, R23, PT ;  /* 0x000000170000720c */ /* 0x004fda0003f06270 */
[----:B------:R-:W-:Y:S05]  /*04f0*/  @P0 BREAK.RELIABLE B1 ;  /* 0x0000000000010942 */ /* 0x000fea0003800100 */
[----:B------:R-:W-:Y:S05]  /*0500*/  @P0 BRA `(.L_x_27) ;  /* 0x0000000000300947 */ /* 0x000fea0003800000 */
[----:B------:R-:W-:Y:S02]  /*0510*/  IMAD.MOV.U32 R9, RZ, RZ, R25 ;  /* 0x000000ffff097224 */ /* 0x000fe400078e0019 */
[----:B------:R-:W-:Y:S02]  /*0520*/  IMAD.MOV.U32 R8, RZ, RZ, R2 ;  /* 0x000000ffff087224 */ /* 0x000fe400078e0002 */
[----:B------:R-:W-:Y:S02]  /*0530*/  IMAD.MOV.U32 R27, RZ, RZ, R6 ;  /* 0x000000ffff1b7224 */ /* 0x000fe400078e0006 */
[----:B------:R-:W-:-:S07]  /*0540*/  IMAD.MOV.U32 R22, RZ, RZ, R7 ;  /* 0x000000ffff167224 */ /* 0x000fce00078e0007 */
.L_x_29:
[----:B------:R-:W-:Y:S05]  /*0550*/  BSYNC.RELIABLE B1 ;  /* 0x0000000000017941 */ /* 0x000fea0003800100 */
.L_x_28:
[----:B------:R-:W-:Y:S01]  /*0560*/  LOP3.LUT R2, R6, 0xfffffffe, RZ, 0xc0, !PT ;  /* 0xfffffffe06027812 */ /* 0x000fe200078ec0ff */
[----:B------:R-:W-:Y:S02]  /*0570*/  IMAD.MOV.U32 R25, RZ, RZ, R7 ;  /* 0x000000ffff197224 */ /* 0x000fe400078e0007 */
[----:B------:R-:W-:Y:S01]  /*0580*/  IMAD.MOV.U32 R28, RZ, RZ, R8 ;  /* 0x000000ffff1c7224 */ /* 0x000fe200078e0008 */
[----:B------:R-:W-:Y:S01]  /*0590*/  ISETP.NE.U32.AND P0, PT, R4, R2, PT ;  /* 0x000000020400720c */ /* 0x000fe20003f05070 */
[----:B------:R-:W-:-:S03]  /*05a0*/  IMAD.MOV.U32 R29, RZ, RZ, R9 ;  /* 0x000000ffff1d7224 */ /* 0x000fc600078e0009 */
[----:B------:R-:W-:-:S13]  /*05b0*/  ISETP.NE.AND.EX P0, PT, R5, R7, PT, P0 ;  /* 0x000000070500720c */ /* 0x000fda0003f05300 */
[----:B------:R-:W-:Y:S05]  /*05c0*/  @P0 BRA `(.L_x_30) ;  /* 0xfffffffc00a40947 */ /* 0x000fea000383ffff */
.L_x_27:
[----:B------:R-:W-:Y:S05]  /*05d0*/  BSYNC.RECONVERGENT B0 ;  /* 0x0000000000007941 */ /* 0x000fea0003800200 */
.L_x_26:
[----:B------:R-:W-:Y:S01]  /*05e0*/  ISETP.NE.U32.AND P0, PT, R27, R2, PT ;  /* 0x000000021b00720c */ /* 0x000fe20003f05070 */
[----:B------:R-:W-:Y:S03]  /*05f0*/  BSSY.RELIABLE B7, `(.L_x_31) ;  /* 0x0000065000077945 */ /* 0x000fe60003800100 */
[----:B------:R-:W-:-:S13]  /*0600*/  ISETP.NE.AND.EX P0, PT, R22, R25, PT, P0 ;  /* 0x000000191600720c */ /* 0x000fda0003f05300 */
[----:B------:R-:W-:Y:S05]  /*0610*/  @P0 BRA `(.L_x_32) ;  /* 0x0000000000280947 */ /* 0x000fea0003800000 */
[----:B------:R-:W-:-:S04]  /*0620*/  ISETP.NE.U32.AND P0, PT, R27, R4, PT ;  /* 0x000000041b00720c */ /* 0x000fc80003f05070 */
[----:B------:R-:W-:-:S13]  /*0630*/  ISETP.NE.AND.EX P0, PT, R22, R5, PT, P0 ;  /* 0x000000051600720c */ /* 0x000fda0003f05300 */
[----:B------:R-:W-:Y:S05]  /*0640*/  @!P0 BRA `(.L_x_33) ;  /* 0x0000000000f88947 */ /* 0x000fea0003800000 */
[----:B------:R-:W-:-:S05]  /*0650*/  IMAD.MOV.U32 R3, RZ, RZ, R25 ;  /* 0x000000ffff037224 */ /* 0x000fca00078e0019 */
[----:B------:R-:W2:Y:S02]  /*0660*/  LD.E R0, desc[UR36][R2.64+0x8] ;  /* 0x0000082402007980 */ /* 0x000ea4000c101900 */
[----:B--2---:R-:W-:-:S04]  /*0670*/  LOP3.LUT R0, R0, 0x1, RZ, 0xc0, !PT ;  /* 0x0000000100007812 */ /* 0x004fc800078ec0ff */
[----:B------:R-:W-:-:S04]  /*0680*/  ISETP.NE.U32.AND P0, PT, R0, 0x1, PT ;  /* 0x000000010000780c */ /* 0x000fc80003f05070 */
[----:B------:R-:W-:-:S13]  /*0690*/  ISETP.NE.U32.AND.EX P0, PT, RZ, RZ, PT, P0 ;  /* 0x000000ffff00720c */ /* 0x000fda0003f05100 */
[----:B------:R-:W-:Y:S05]  /*06a0*/  @P0 BRA `(.L_x_33) ;  /* 0x0000000000e00947 */ /* 0x000fea0003800000 */
[----:B------:R-:W-:Y:S05]  /*06b0*/  BRA `(.L_x_34) ;  /* 0x0000000400607947 */ /* 0x000fea0003800000 */
.L_x_32:
[----:B------:R-:W-:Y:S02]  /*06c0*/  IMAD.MOV.U32 R4, RZ, RZ, R27 ;  /* 0x000000ffff047224 */ /* 0x000fe400078e001b */
[----:B------:R-:W-:Y:S02]  /*06d0*/  IMAD.MOV.U32 R5, RZ, RZ, R22 ;  /* 0x000000ffff057224 */ /* 0x000fe400078e0016 */
[----:B------:R-:W-:Y:S02]  /*06e0*/  IMAD.MOV.U32 R6, RZ, RZ, R2 ;  /* 0x000000ffff067224 */ /* 0x000fe400078e0002 */
[----:B------:R-:W-:-:S05]  /*06f0*/  IMAD.MOV.U32 R7, RZ, RZ, R25 ;  /* 0x000000ffff077224 */ /* 0x000fca00078e0019 */
[----:B------:R0:W2:Y:S01]  /*0700*/  ATOM.E.CAS.64.STRONG.GPU P0, R4, [R28+0x8], R4, R6 ;  /* 0x000008041c04738b */ /* 0x0000a2000010e506 */
[----:B------:R-:W-:Y:S01]  /*0710*/  BSSY.RECONVERGENT B0, `(.L_x_35) ;  /* 0x000000a000007945 */ /* 0x000fe20003800200 */
[----:B--2---:R-:W-:Y:S02]  /*0720*/  IMAD.MOV.U32 R8, RZ, RZ, R4 ;  /* 0x000000ffff087224 */ /* 0x004fe400078e0004 */
[----:B------:R-:W-:Y:S01]  /*0730*/  IMAD.MOV.U32 R9, RZ, RZ, R5 ;  /* 0x000000ffff097224 */ /* 0x000fe200078e0005 */
[----:B0-----:R-:W-:Y:S06]  /*0740*/  @P0 BRA `(.L_x_36) ;  /* 0x0000000000180947 */ /* 0x001fec0003800000 */
[----:B------:R-:W2:Y:S02]  /*0750*/  LD.E.64 R8, [R28+0x8] ;  /* 0x000000081c087980 */ /* 0x000ea40000100b00 */
[----:B--2---:R-:W-:-:S04]  /*0760*/  ISETP.EQ.U32.AND P0, PT, R8, R27, PT ;  /* 0x0000001b0800720c */ /* 0x004fc80003f02070 */
[----:B------:R-:W-:-:S04]  /*0770*/  ISETP.EQ.U32.AND.EX P0, PT, R9, R22, PT, P0 ;  /* 0x000000160900720c */ /* 0x000fc80003f02100 */
[----:B------:R-:W-:Y:S02]  /*0780*/  SEL R4, R2, R8, P0 ;  /* 0x0000000802047207 */ /* 0x000fe40000000000 */
[----:B------:R-:W-:-:S05]  /*0790*/  SEL R5, R25, R9, P0 ;  /* 0x0000000919057207 */ /* 0x000fca0000000000 */
[----:B------:R0:W-:Y:S02]  /*07a0*/  ST.E.64 [R28+0x8], R4 ;  /* 0x000000081c007385 */ /* 0x0001e40000100b04 */
.L_x_36:
[----:B------:R-:W-:Y:S05]  /*07b0*/  BSYNC.RECONVERGENT B0 ;  /* 0x0000000000007941 */ /* 0x000fea0003800200 */
.L_x_35:
[----:B------:R-:W-:-:S04]  /*07c0*/  ISETP.NE.U32.AND P0, PT, R8, R27, PT ;  /* 0x0000001b0800720c */ /* 0x000fc80003f05070 */
[----:B------:R-:W-:-:S13]  /*07d0*/  ISETP.NE.AND.EX P0, PT, R9, R22, PT, P0 ;  /* 0x000000160900720c */ /* 0x000fda0003f05300 */
[----:B------:R-:W-:Y:S05]  /*07e0*/  @P0 BRA `(.L_x_34) ;  /* 0x0000000400140947 */ /* 0x000fea0003800000 */
[----:B0-----:R-:W-:Y:S01]  /*07f0*/  LOP3.LUT R4, R27, 0xfffffffe, RZ, 0xc0, !PT ;  /* 0xfffffffe1b047812 */ /* 0x001fe200078ec0ff */
[----:B------:R-:W-:Y:S03]  /*0800*/  BSSY.RECONVERGENT B6, `(.L_x_37) ;  /* 0x0000013000067945 */ /* 0x000fe60003800200 */
[C---:B------:R-:W-:Y:S02]  /*0810*/  ISETP.NE.U32.AND P1, PT, R4.reuse, R2, PT ;  /* 0x000000020400720c */ /* 0x040fe40003f25070 */
[----:B------:R-:W-:Y:S02]  /*0820*/  ISETP.EQ.U32.AND P0, PT, R4, RZ, PT ;  /* 0x000000ff0400720c */ /* 0x000fe40003f02070 */
[----:B------:R-:W-:-:S04]  /*0830*/  ISETP.NE.AND.EX P1, PT, R22, R25, PT, P1 ;  /* 0x000000191600720c */ /* 0x000fc80003f25310 */
[----:B------:R-:W-:-:S13]  /*0840*/  ISETP.EQ.OR.EX P0, PT, R22, RZ, !P1, P0 ;  /* 0x000000ff1600720c */ /* 0x000fda0004f02700 */
[----:B------:R-:W-:Y:S05]  /*0850*/  @P0 BRA `(.L_x_38) ;  /* 0x0000000000340947 */ /* 0x000fea0003800000 */
[----:B------:R-:W-:-:S07]  /*0860*/  IMAD.MOV.U32 R5, RZ, RZ, R22 ;  /* 0x000000ffff057224 */ /* 0x000fce00078e0016 */
.L_x_40:
[----:B------:R0:W5:Y:S01]  /*0870*/  LD.E.64 R16, desc[UR36][R4.64+0x8] ;  /* 0x0000082404107980 */ /* 0x000162000c101b00 */
[----:B------:R-:W-:-:S06]  /*0880*/  MOV R6, 0x0 ;  /* 0x0000000000067802 */ /* 0x000fcc0000000f00 */
[----:B------:R-:W1:Y:S02]  /*0890*/  LDC.64 R6, c[0x4][R6] ;  /* 0x0100000006067b82 */ /* 0x000e640000000a00 */
[----:B------:R-:W-:-:S07]  /*08a0*/  LEPC R20, `(.L_x_39) ;  /* 0x000000001014794e */ /* 0x000fce0000000000 */
[----:B01---5:R-:W-:Y:S05]  /*08b0*/  CALL.ABS.NOINC R6 ;  /* 0x0000000006007343 */ /* 0x023fea0003c00000 */
.L_x_39:
[----:B------:R-:W-:Y:S01]  /*08c0*/  LOP3.LUT R4, R16, 0xfffffffe, RZ, 0xc0, !PT ;  /* 0xfffffffe10047812 */ /* 0x000fe200078ec0ff */
[----:B------:R-:W-:-:S03]  /*08d0*/  IMAD.MOV.U32 R5, RZ, RZ, R17 ;  /* 0x000000ffff057224 */ /* 0x000fc600078e0011 */
[C---:B------:R-:W-:Y:S02]  /*08e0*/  ISETP.NE.U32.AND P1, PT, R4.reuse, R2, PT ;  /* 0x000000020400720c */ /* 0x040fe40003f25070 */
[----:B------:R-:W-:Y:S02]  /*08f0*/  ISETP.NE.U32.AND P0, PT, R4, RZ, PT ;  /* 0x000000ff0400720c */ /* 0x000fe40003f05070 */
[C---:B------:R-:W-:Y:S02]  /*0900*/  ISETP.NE.AND.EX P1, PT, R17.reuse, R25, PT, P1 ;  /* 0x000000191100720c */ /* 0x040fe40003f25310 */
[----:B------:R-:W-:-:S13]  /*0910*/  ISETP.NE.AND.EX P0, PT, R17, RZ, PT, P0 ;  /* 0x000000ff1100720c */ /* 0x000fda0003f05300 */
[----:B------:R-:W-:Y:S05]  /*0920*/  @P1 BRA P0, `(.L_x_40) ;  /* 0xfffffffc00d01947 */ /* 0x000fea000003ffff */
.L_x_38:
[----:B------:R-:W-:Y:S05]  /*0930*/  BSYNC.RECONVERGENT B6 ;  /* 0x0000000000067941 */ /* 0x000fea0003800200 */
.L_x_37:
[----:B------:R-:W0:Y:S02]  /*0940*/  LDC.64 R6, c[0x0][0x3a0] ;  /* 0x0000e800ff067b82 */ /* 0x000e240000000a00 */
[----:B0-----:R-:W2:Y:S01]  /*0950*/  LDG.E.64 R6, desc[UR36][R6.64+0x8] ;  /* 0x0000082406067981 */ /* 0x001ea2000c1e1b00 */
[----:B------:R-:W-:Y:S02]  /*0960*/  IMAD.MOV.U32 R4, RZ, RZ, R2 ;  /* 0x000000ffff047224 */ /* 0x000fe400078e0002 */
[----:B------:R-:W-:Y:S01]  /*0970*/  IMAD.MOV.U32 R5, RZ, RZ, R25 ;  /* 0x000000ffff057224 */ /* 0x000fe200078e0019 */
[----:B--2---:R-:W-:-:S04]  /*0980*/  ISETP.NE.U32.AND P0, PT, R6, R2, PT ;  /* 0x000000020600720c */ /* 0x004fc80003f05070 */
[----:B------:R-:W-:-:S13]  /*0990*/  ISETP.NE.AND.EX P0, PT, R7, R25, PT, P0 ;  /* 0x000000190700720c */ /* 0x000fda0003f05300 */
[----:B------:R-:W-:Y:S05]  /*09a0*/  @!P0 BRA `(.L_x_33) ;  /* 0x0000000000208947 */ /* 0x000fea0003800000 */
[----:B------:R-:W-:-:S05]  /*09b0*/  IMAD.MOV.U32 R3, RZ, RZ, R25 ;  /* 0x000000ffff037224 */ /* 0x000fca00078e0019 */
[----:B------:R-:W2:Y:S02]  /*09c0*/  LD.E R0, desc[UR36][R2.64+0x8] ;  /* 0x0000082402007980 */ /* 0x000ea4000c101900 */
[----:B--2---:R-:W-:-:S04]  /*09d0*/  LOP3.LUT R0, R0, 0x1, RZ, 0xc0, !PT ;  /* 0x0000000100007812 */ /* 0x004fc800078ec0ff */
[----:B------:R-:W-:-:S04]  /*09e0*/  ISETP.NE.U32.AND P0, PT, R0, 0x1, PT ;  /* 0x000000010000780c */ /* 0x000fc80003f05070 */
[----:B------:R-:W-:-:S13]  /*09f0*/  ISETP.NE.U32.AND.EX P0, PT, RZ, RZ, PT, P0 ;  /* 0x000000ffff00720c */ /* 0x000fda0003f05100 */
[----:B------:R-:W-:Y:S05]  /*0a00*/  @!P0 BRA `(.L_x_34) ;  /* 0x00000000008c8947 */ /* 0x000fea0003800000 */
[----:B------:R-:W-:Y:S02]  /*0a10*/  IMAD.MOV.U32 R4, RZ, RZ, R6 ;  /* 0x000000ffff047224 */ /* 0x000fe400078e0006 */
[----:B------:R-:W-:-:S07]  /*0a20*/  IMAD.MOV.U32 R5, RZ, RZ, R7 ;  /* 0x000000ffff057224 */ /* 0x000fce00078e0007 */
.L_x_33:
[----:B------:R-:W-:-:S04]  /*0a30*/  ISETP.NE.U32.AND P0, PT, R4, R2, PT ;  /* 0x000000020400720c */ /* 0x000fc80003f05070 */
[----:B------:R-:W-:-:S13]  /*0a40*/  ISETP.NE.AND.EX P0, PT, R5, R25, PT, P0 ;  /* 0x000000190500720c */ /* 0x000fda0003f05300 */
[----:B------:R-:W-:Y:S05]  /*0a50*/  @!P0 BREAK.RELIABLE B7 ;  /* 0x0000000000078942 */ /* 0x000fea0003800100 */
[----:B------:R-:W-:Y:S05]  /*0a60*/  @!P0 BRA `(.L_x_41) ;  /* 0x0000001400448947 */ /* 0x000fea0003800000 */
[----:B------:R-:W-:-:S05]  /*0a70*/  IMAD.MOV.U32 R24, RZ, RZ, R2 ;  /* 0x000000ffff187224 */ /* 0x000fca00078e0002 */
[----:B------:R-:W2:Y:S02]  /*0a80*/  LD.E R0, desc[UR36][R24.64] ;  /* 0x0000002418007980 */ /* 0x000ea4000c101900 */
[----:B--2---:R-:W-:-:S13]  /*0a90*/  ISETP.NE.AND P0, PT, R0, R23, PT ;  /* 0x000000170000720c */ /* 0x004fda0003f05270 */
[----:B------:R-:W-:Y:S05]  /*0aa0*/  @P0 BREAK.RELIABLE B7 ;  /* 0x0000000000070942 */ /* 0x000fea0003800100 */
[----:B------:R-:W-:Y:S05]  /*0ab0*/  @P0 BRA `(.L_x_41) ;  /* 0x0000001400300947 */ /* 0x000fea0003800000 */
[----:B------:R-:W2:Y:S01]  /*0ac0*/  LD.E.64 R16, desc[UR36][R24.64+0x8] ;  /* 0x0000082418107980 */ /* 0x000ea2000c101b00 */
[----:B------:R-:W-:Y:S01]  /*0ad0*/  BSSY.RECONVERGENT B0, `(.L_x_34) ;  /* 0x0000016000007945 */ /* 0x000fe20003800200 */
[----:B--2---:R-:W-:-:S04]  /*0ae0*/  LOP3.LUT R0, R16, 0x1, RZ, 0xc0, !PT ;  /* 0x0000000110007812 */ /* 0x004fc800078ec0ff */
[----:B------:R-:W-:-:S04]  /*0af0*/  ISETP.NE.U32.AND P0, PT, R0, 0x1, PT ;  /* 0x000000010000780c */ /* 0x000fc80003f05070 */
[----:B------:R-:W-:-:S13]  /*0b00*/  ISETP.NE.U32.AND.EX P0, PT, RZ, RZ, PT, P0 ;  /* 0x000000ffff00720c */ /* 0x000fda0003f05100 */
[----:B------:R-:W-:Y:S05]  /*0b10*/  @!P0 BRA `(.L_x_42) ;  /* 0x0000000000448947 */ /* 0x000fea0003800000 */
[----:B------:R-:W-:Y:S01]  /*0b20*/  LOP3.LUT R18, R16, 0x1, RZ, 0xfc, !PT ;  /* 0x0000000110127812 */ /* 0x000fe200078efcff */
        /* <DEDUP_REMOVED lines=12> */
.L_x_44:
[----:B------:R-:W-:Y:S05]  /*0bf0*/  BSYNC.RECONVERGENT B1 ;  /* 0x0000000000017941 */ /* 0x000fea0003800200 */
.L_x_43:
[----:B------:R-:W-:-:S04]  /*0c00*/  ISETP.NE.U32.AND P0, PT, R6, R16, PT ;  /* 0x000000100600720c */ /* 0x000fc80003f05070 */
[----:B------:R-:W-:-:S13]  /*0c10*/  ISETP.NE.AND.EX P0, PT, R7, R17, PT, P0 ;  /* 0x000000110700720c */ /* 0x000fda0003f05300 */
[----:B------:R-:W-:Y:S05]  /*0c20*/  @!P0 BRA `(.L_x_45) ;  /* 0x00000000000c8947 */ /* 0x000fea0003800000 */
.L_x_42:
[----:B------:R-:W-:Y:S05]  /*0c30*/  BSYNC.RECONVERGENT B0 ;  /* 0x0000000000007941 */ /* 0x000fea0003800200 */
.L_x_34:
[----:B------:R-:W-:Y:S05]  /*0c40*/  BSYNC.RELIABLE B7 ;  /* 0x0000000000077941 */ /* 0x000fea0003800100 */
.L_x_31:
[----:B------:R-:W-:Y:S05]  /*0c50*/  BRA `(.L_x_46) ;  /* 0xfffffff400b47947 */ /* 0x000fea000383ffff */
.L_x_45:
[----:B------:R-:W-:Y:S02]  /*0c60*/  IMAD.MOV.U32 R26, RZ, RZ, R16 ;  /* 0x000000ffff1a7224 */ /* 0x000fe400078e0010 */
[----:B------:R-:W-:-:S05]  /*0c70*/  IMAD.MOV.U32 R27, RZ, RZ, R17 ;  /* 0x000000ffff1b7224 */ /* 0x000fca00078e0011 */
[----:B0-----:R0:W2:Y:S01]  /*0c80*/  ATOM.E.CAS.64.STRONG.GPU P0, R4, [R28+0x8], R24, R26 ;  /* 0x000008181c04738b */ /* 0x0010a2000010e51a */
        /* <DEDUP_REMOVED lines=10> */
.L_x_48:
[----:B------:R-:W-:Y:S05]  /*0d30*/  BSYNC.RECONVERGENT B0 ;  /* 0x0000000000007941 */ /* 0x000fea0003800200 */
.L_x_47:
[----:B------:R-:W-:Y:S01]  /*0d40*/  ISETP.NE.U32.AND P0, PT, R6, R2, PT ;  /* 0x000000020600720c */ /* 0x000fe20003f05070 */
[----:B------:R-:W-:Y:S03]  /*0d50*/  BSSY.RECONVERGENT B8, `(.L_x_49) ;  /* 0x0000089000087945 */ /* 0x000fe60003800200 */
[----:B------:R-:W-:-:S13]  /*0d60*/  ISETP.NE.AND.EX P0, PT, R7, R25, PT, P0 ;  /* 0x000000190700720c */ /* 0x000fda0003f05300 */
[----:B------:R-:W-:Y:S05]  /*0d70*/  @P0 BRA `(.L_x_50) ;  /* 0x00000000005c0947 */ /* 0x000fea0003800000 */
[----:B------:R-:W-:Y:S01]  /*0d80*/  ISETP.NE.U32.AND P1, PT, R16, R2, PT ;  /* 0x000000021000720c */ /* 0x000fe20003f25070 */
[----:B------:R-:W-:Y:S01]  /*0d90*/  BSSY.RECONVERGENT B6, `(.L_x_51) ;  /* 0x0000014000067945 */ /* 0x000fe20003800200 */
[----:B------:R-:W-:Y:S02]  /*0da0*/  ISETP.EQ.U32.AND P0, PT, R2, RZ, PT ;  /* 0x000000ff0200720c */ /* 0x000fe40003f02070 */
[----:B------:R-:W-:-:S04]  /*0db0*/  ISETP.NE.AND.EX P1, PT, R17, R25, PT, P1 ;  /* 0x000000191100720c */ /* 0x000fc80003f25310 */
[----:B------:R-:W-:-:S13]  /*0dc0*/  ISETP.EQ.OR.EX P0, PT, R25, RZ, !P1, P0 ;  /* 0x000000ff1900720c */ /* 0x000fda0004f02700 */
[----:B------:R-:W-:Y:S05]  /*0dd0*/  @P0 BRA `(.L_x_52) ;  /* 0x00000000003c0947 */ /* 0x000fea0003800000 */
.L_x_54:
[----:B------:R-:W-:-:S05]  /*0de0*/  IMAD.MOV.U32 R3, RZ, RZ, R25 ;  /* 0x000000ffff037224 */ /* 0x000fca00078e0019 */
[----:B------:R1:W5:Y:S01]  /*0df0*/  LD.E.64 R18, desc[UR36][R2.64+0x8] ;  /* 0x0000082402127980 */ /* 0x000362000c101b00 */
[----:B------:R-:W-:Y:S01]  /*0e00*/  MOV R0, 0x0 ;  /* 0x0000000000007802 */ /* 0x000fe20000000f00 */
[----:B0-----:R-:W-:Y:S02]  /*0e10*/  IMAD.MOV.U32 R5, RZ, RZ, R25 ;  /* 0x000000ffff057224 */ /* 0x001fe400078e0019 */
[----:B------:R-:W-:Y:S01]  /*0e20*/  IMAD.MOV.U32 R4, RZ, RZ, R2 ;  /* 0x000000ffff047224 */ /* 0x000fe200078e0002 */
[----:B------:R1:W0:Y:S06]  /*0e30*/  LDC.64 R6, c[0x4][R0] ;  /* 0x0100000000067b82 */ /* 0x00022c0000000a00 */
[----:B------:R-:W-:-:S07]  /*0e40*/  LEPC R20, `(.L_x_53) ;  /* 0x000000001014794e */ /* 0x000fce0000000000 */
[----:B01---5:R-:W-:Y:S05]  /*0e50*/  CALL.ABS.NOINC R6 ;  /* 0x0000000006007343 */ /* 0x023fea0003c00000 */
.L_x_53:
[----:B------:R-:W-:Y:S01]  /*0e60*/  LOP3.LUT R2, R18, 0xfffffffe, RZ, 0xc0, !PT ;  /* 0xfffffffe12027812 */ /* 0x000fe200078ec0ff */
[----:B------:R-:W-:-:S03]  /*0e70*/  IMAD.MOV.U32 R25, RZ, RZ, R19 ;  /* 0x000000ffff197224 */ /* 0x000fc600078e0013 */
[----:B------:R-:W-:Y:S02]  /*0e80*/  ISETP.NE.U32.AND P1, PT, R16, R2, PT ;  /* 0x000000021000720c */ /* 0x000fe40003f25070 */
[----:B------:R-:W-:Y:S02]  /*0e90*/  ISETP.NE.U32.AND P0, PT, R2, RZ, PT ;  /* 0x000000ff0200720c */ /* 0x000fe40003f05070 */
[----:B------:R-:W-:Y:S02]  /*0ea0*/  ISETP.NE.AND.EX P1, PT, R17, R19, PT, P1 ;  /* 0x000000131100720c */ /* 0x000fe40003f25310 */
[----:B------:R-:W-:-:S13]  /*0eb0*/  ISETP.NE.AND.EX P0, PT, R19, RZ, PT, P0 ;  /* 0x000000ff1300720c */ /* 0x000fda0003f05300 */
[----:B------:R-:W-:Y:S05]  /*0ec0*/  @P1 BRA P0, `(.L_x_54) ;  /* 0xfffffffc00c41947 */ /* 0x000fea000003ffff */
.L_x_52:
[----:B------:R-:W-:Y:S05]  /*0ed0*/  BSYNC.RECONVERGENT B6 ;  /* 0x0000000000067941 */ /* 0x000fea0003800200 */
.L_x_51:
[----:B------:R-:W-:Y:S05]  /*0ee0*/  BRA `(.L_x_55) ;  /* 0x0000000400bc7947 */ /* 0x000fea0003800000 */
.L_x_50:
[----:B------:R1:W5:Y:S02]  /*0ef0*/  LD.E R24, desc[UR36][R24.64] ;  /* 0x0000002418187980 */ /* 0x000364000c101900 */
.L_x_70:
[----:B------:R-:W2:Y:S02]  /*0f00*/  LDC.64 R8, c[0x0][0x3a0] ;  /* 0x0000e800ff087b82 */ /* 0x000ea40000000a00 */
[----:B--2---:R-:W2:Y:S04]  /*0f10*/  LDG.E.64 R6, desc[UR36][R8.64] ;  /* 0x0000002408067981 */ /* 0x004ea8000c1e1b00 */
[----:B0-----:R-:W3:Y:S04]  /*0f20*/  LDG.E.64 R4, desc[UR36][R8.64+0x8] ;  /* 0x0000082408047981 */ /* 0x001ee8000c1e1b00 */
        /* <DEDUP_REMOVED lines=14> */
.L_x_60:
        /* <DEDUP_REMOVED lines=8> */
[----:B--2--5:R-:W-:-:S13]  /*1090*/  ISETP.GE.AND P0, PT, R9, R24, PT ;  /* 0x000000180900720c */ /* 0x024fda0003f06270 */
[----:B------:R-:W-:Y:S05]  /*10a0*/  @P0 BREAK.RELIABLE B1 ;  /* 0x0000000000010942 */ /* 0x000fea0003800100 */
[----:B------:R-:W-:Y:S05]  /*10b0*/  @P0 BRA `(.L_x_57) ;  /* 0x0000000000280947 */ /* 0x000fea0003800000 */
[----:B------:R-:W-:Y:S02]  /*10c0*/  IMAD.MOV.U32 R28, RZ, RZ, R2 ;  /* 0x000000ffff1c7224 */ /* 0x000fe400078e0002 */
[----:B------:R-:W-:Y:S02]  /*10d0*/  IMAD.MOV.U32 R29, RZ, RZ, R3 ;  /* 0x000000ffff1d7224 */ /* 0x000fe400078e0003 */
[----:B------:R-:W-:Y:S02]  /*10e0*/  IMAD.MOV.U32 R19, RZ, RZ, R6 ;  /* 0x000000ffff137224 */ /* 0x000fe400078e0006 */
[----:B------:R-:W-:-:S07]  /*10f0*/  IMAD.MOV.U32 R18, RZ, RZ, R7 ;  /* 0x000000ffff127224 */ /* 0x000fce00078e0007 */
.L_x_59:
[----:B------:R-:W-:Y:S05]  /*1100*/  BSYNC.RELIABLE B1 ;  /* 0x0000000000017941 */ /* 0x000fea0003800100 */
.L_x_58:
[----:B------:R-:W-:Y:S01]  /*1110*/  LOP3.LUT R2, R6, 0xfffffffe, RZ, 0xc0, !PT ;  /* 0xfffffffe06027812 */ /* 0x000fe200078ec0ff */
[----:B------:R-:W-:-:S03]  /*1120*/  IMAD.MOV.U32 R17, RZ, RZ, R7 ;  /* 0x000000ffff117224 */ /* 0x000fc600078e0007 */
[----:B------:R-:W-:-:S04]  /*1130*/  ISETP.NE.U32.AND P0, PT, R4, R2, PT ;  /* 0x000000020400720c */ /* 0x000fc80003f05070 */
[----:B------:R-:W-:-:S13]  /*1140*/  ISETP.NE.AND.EX P0, PT, R5, R7, PT, P0 ;  /* 0x000000070500720c */ /* 0x000fda0003f05300 */
[----:B------:R-:W-:Y:S05]  /*1150*/  @P0 BRA `(.L_x_60) ;  /* 0xfffffffc00ac0947 */ /* 0x000fea000383ffff */
.L_x_57:
[----:B------:R-:W-:Y:S05]  /*1160*/  BSYNC.RECONVERGENT B0 ;  /* 0x0000000000007941 */ /* 0x000fea0003800200 */
.L_x_56:
[----:B------:R-:W-:Y:S01]  /*1170*/  ISETP.NE.U32.AND P0, PT, R19, R2, PT ;  /* 0x000000021300720c */ /* 0x000fe20003f05070 */
[----:B------:R-:W-:Y:S03]  /*1180*/  BSSY.RELIABLE B7, `(.L_x_61) ;  /* 0x0000044000077945 */ /* 0x000fe60003800100 */
[----:B------:R-:W-:-:S13]  /*1190*/  ISETP.NE.AND.EX P0, PT, R18, R17, PT, P0 ;  /* 0x000000111200720c */ /* 0x000fda0003f05300 */
[----:B------:R-:W-:Y:S05]  /*11a0*/  @P0 BRA `(.L_x_62) ;  /* 0x0000000000300947 */ /* 0x000fea0003800000 */
[----:B------:R-:W-:-:S04]  /*11b0*/  ISETP.NE.U32.AND P0, PT, R19, R4, PT ;  /* 0x000000041300720c */ /* 0x000fc80003f05070 */
[----:B------:R-:W-:-:S13]  /*11c0*/  ISETP.NE.AND.EX P0, PT, R18, R5, PT, P0 ;  /* 0x000000051200720c */ /* 0x000fda0003f05300 */
[----:B------:R-:W-:Y:S05]  /*11d0*/  @!P0 BREAK.RELIABLE B7 ;  /* 0x0000000000078942 */ /* 0x000fea0003800100 */
[----:B------:R-:W-:Y:S05]  /*11e0*/  @!P0 BRA `(.L_x_55) ;  /* 0x0000000000fc8947 */ /* 0x000fea0003800000 */
[----:B------:R-:W-:-:S05]  /*11f0*/  IMAD.MOV.U32 R3, RZ, RZ, R17 ;  /* 0x000000ffff037224 */ /* 0x000fca00078e0011 */
[----:B------:R-:W2:Y:S02]  /*1200*/  LD.E R2, desc[UR36][R2.64+0x8] ;  /* 0x0000082402027980 */ /* 0x000ea4000c101900 */
[----:B--2---:R-:W-:-:S04]  /*1210*/  LOP3.LUT R0, R2, 0x1, RZ, 0xc0, !PT ;  /* 0x0000000102007812 */ /* 0x004fc800078ec0ff */
[----:B------:R-:W-:-:S04]  /*1220*/  ISETP.NE.U32.AND P0, PT, R0, 0x1, PT ;  /* 0x000000010000780c */ /* 0x000fc80003f05070 */
[----:B------:R-:W-:-:S13]  /*1230*/  ISETP.NE.U32.AND.EX P0, PT, RZ, RZ, PT, P0 ;  /* 0x000000ffff00720c */ /* 0x000fda0003f05100 */
[----:B------:R-:W-:Y:S05]  /*1240*/  @P0 BREAK.RELIABLE B7 ;  /* 0x0000000000070942 */ /* 0x000fea0003800100 */
[----:B------:R-:W-:Y:S05]  /*1250*/  @P0 BRA `(.L_x_55) ;  /* 0x0000000000e00947 */ /* 0x000fea0003800000 */
[----:B------:R-:W-:Y:S05]  /*1260*/  BRA `(.L_x_63) ;  /* 0x0000000000d47947 */ /* 0x000fea0003800000 */
.L_x_62:
        /* <DEDUP_REMOVED lines=15> */
.L_x_65:
[----:B------:R-:W-:Y:S05]  /*1360*/  BSYNC.RECONVERGENT B0 ;  /* 0x0000000000007941 */ /* 0x000fea0003800200 */
.L_x_64:
        /* <DEDUP_REMOVED lines=11> */
.L_x_69:
[----:B-----5:R0:W5:Y:S01]  /*1420*/  LD.E.64 R26, desc[UR36][R4.64+0x8] ;  /* 0x00000824041a7980 */ /* 0x020162000c101b00 */
[----:B------:R-:W-:-:S06]  /*1430*/  MOV R6, 0x0 ;  /* 0x0000000000067802 */ /* 0x000fcc0000000f00 */
[----:B------:R-:W2:Y:S02]  /*1440*/  LDC.64 R6, c[0x4][R6] ;  /* 0x0100000006067b82 */ /* 0x000ea40000000a00 */
[----:B------:R-:W-:-:S07]  /*1450*/  LEPC R20, `(.L_x_68) ;  /* 0x000000001014794e */ /* 0x000fce0000000000 */
[----:B012--5:R-:W-:Y:S05]  /*1460*/  CALL.ABS.NOINC R6 ;  /* 0x0000000006007343 */ /* 0x027fea0003c00000 */
.L_x_68:
[----:B------:R-:W-:Y:S01]  /*1470*/  LOP3.LUT R4, R26, 0xfffffffe, RZ, 0xc0, !PT ;  /* 0xfffffffe1a047812 */ /* 0x000fe200078ec0ff */
[----:B------:R-:W-:-:S03]  /*1480*/  IMAD.MOV.U32 R5, RZ, RZ, R27 ;  /* 0x000000ffff057224 */ /* 0x000fc600078e001b */
[C---:B------:R-:W-:Y:S02]  /*1490*/  ISETP.NE.U32.AND P1, PT, R4.reuse, R2, PT ;  /* 0x000000020400720c */ /* 0x040fe40003f25070 */
[----:B------:R-:W-:Y:S02]  /*14a0*/  ISETP.NE.U32.AND P0, PT, R4, RZ, PT ;  /* 0x000000ff0400720c */ /* 0x000fe40003f05070 */
[C---:B------:R-:W-:Y:S02]  /*14b0*/  ISETP.NE.AND.EX P1, PT, R27.reuse, R17, PT, P1 ;  /* 0x000000111b00720c */ /* 0x040fe40003f25310 */
[----:B------:R-:W-:-:S13]  /*14c0*/  ISETP.NE.AND.EX P0, PT, R27, RZ, PT, P0 ;  /* 0x000000ff1b00720c */ /* 0x000fda0003f05300 */
[----:B------:R-:W-:Y:S05]  /*14d0*/  @P1 BRA P0, `(.L_x_69) ;  /* 0xfffffffc00d01947 */ /* 0x000fea000003ffff */
.L_x_67:
[----:B------:R-:W-:Y:S05]  /*14e0*/  BSYNC.RECONVERGENT B6 ;  /* 0x0000000000067941 */ /* 0x000fea0003800200 */
.L_x_66:
[----:B------:R-:W0:Y:S02]  /*14f0*/  LDC.64 R4, c[0x0][0x3a0] ;  /* 0x0000e800ff047b82 */ /* 0x000e240000000a00 */
[----:B0-----:R-:W2:Y:S02]  /*1500*/  LDG.E.64 R4, desc[UR36][R4.64+0x8] ;  /* 0x0000082404047981 */ /* 0x001ea4000c1e1b00 */
[----:B--2---:R-:W-:-:S04]  /*1510*/  ISETP.NE.U32.AND P0, PT, R4, R2, PT ;  /* 0x000000020400720c */ /* 0x004fc80003f05070 */
        /* <DEDUP_REMOVED lines=10> */
.L_x_63:
[----:B------:R-:W-:Y:S05]  /*15c0*/  BSYNC.RELIABLE B7 ;  /* 0x0000000000077941 */ /* 0x000fea0003800100 */
.L_x_61:
[----:B------:R-:W-:Y:S05]  /*15d0*/  BRA `(.L_x_70) ;  /* 0xfffffff800487947 */ /* 0x000fea000383ffff */
.L_x_55:
[----:B------:R-:W-:Y:S05]  /*15e0*/  BSYNC.RECONVERGENT B8 ;  /* 0x0000000000087941 */ /* 0x000fea0003800200 */
.L_x_49:
[----:B------:R-:W-:Y:S01]  /*15f0*/  IMAD.MOV.U32 R7, RZ, RZ, 0x44a72447 ;  /* 0x44a72447ff077424 */ /* 0x000fe200078e00ff */
[----:B------:R-:W-:Y:S01]  /*1600*/  MOV R0, 0x58 ;  /* 0x0000005800007802 */ /* 0x000fe20000000f00 */
[----:B0-----:R-:W-:Y:S02]  /*1610*/  IMAD.MOV.U32 R4, RZ, RZ, 0x10 ;  /* 0x00000010ff047424 */ /* 0x001fe400078e00ff */
[----:B------:R-:W-:Y:S01]  /*1620*/  IMAD.MOV.U32 R5, RZ, RZ, RZ ;  /* 0x000000ffff057224 */ /* 0x000fe200078e00ff */
[----:B------:R0:W-:Y:S01]  /*1630*/  STG.E desc[UR36][R30.64+0x4], R7 ;  /* 0x000004071e007986 */ /* 0x0001e2000c101924 */
[----:B------:R0:W2:Y:S05]  /*1640*/  LDC.64 R2, c[0x4][R0] ;  /* 0x0100000000027b82 */ /* 0x0000aa0000000a00 */
[----:B------:R-:W-:-:S07]  /*1650*/  LEPC R20, `(.L_x_71) ;  /* 0x000000001014794e */ /* 0x000fce0000000000 */
[----:B012--5:R-:W-:Y:S05]  /*1660*/  CALL.ABS.NOINC R2 ;  /* 0x0000000002007343 */ /* 0x027fea0003c00000 */
.L_x_71:
[----:B------:R-:W-:Y:S02]  /*1670*/  IMAD.MOV.U32 R18, RZ, RZ, R4 ;  /* 0x000000ffff127224 */ /* 0x000fe400078e0004 */
[----:B------:R-:W-:-:S05]  /*1680*/  IMAD.MOV.U32 R19, RZ, RZ, R5 ;  /* 0x000000ffff137224 */ /* 0x000fca00078e0005 */
[----:B------:R0:W-:Y:S04]  /*1690*/  ST.E desc[UR36][R18.64], R23 ;  /* 0x0000001712007985 */ /* 0x0001e8000c101924 */
[----:B------:R0:W-:Y:S02]  /*16a0*/  ST.E.64 desc[UR36][R18.64+0x8], RZ ;  /* 0x000008ff12007985 */ /* 0x0001e4000c101b24 */
.L_x_92:
[----:B-1----:R-:W1:Y:S02]  /*16b0*/  LDC.64 R8, c[0x0][0x3a0] ;  /* 0x0000e800ff087b82 */ /* 0x002e640000000a00 */
[----:B-1----:R-:W2:Y:S04]  /*16c0*/  LDG.E.64 R6, desc[UR36][R8.64] ;  /* 0x0000002408067981 */ /* 0x002ea8000c1e1b00 */
        /* <DEDUP_REMOVED lines=15> */
.L_x_76:
        /* <DEDUP_REMOVED lines=15> */
.L_x_75:
[----:B------:R-:W-:Y:S05]  /*18b0*/  BSYNC.RELIABLE B1 ;  /* 0x0000000000017941 */ /* 0x000fea0003800100 */
.L_x_74:
[----:B------:R-:W-:Y:S01]  /*18c0*/  LOP3.LUT R16, R6, 0xfffffffe, RZ, 0xc0, !PT ;  /* 0xfffffffe06107812 */ /* 0x000fe200078ec0ff */
[----:B------:R-:W-:-:S03]  /*18d0*/  IMAD.MOV.U32 R25, RZ, RZ, R7 ;  /* 0x000000ffff197224 */ /* 0x000fc600078e0007 */
[----:B------:R-:W-:-:S04]  /*18e0*/  ISETP.NE.U32.AND P0, PT, R4, R16, PT ;  /* 0x000000100400720c */ /* 0x000fc80003f05070 */
[----:B------:R-:W-:-:S13]  /*18f0*/  ISETP.NE.AND.EX P0, PT, R5, R7, PT, P0 ;  /* 0x000000070500720c */ /* 0x000fda0003f05300 */
[----:B------:R-:W-:Y:S05]  /*1900*/  @P0 BRA `(.L_x_76) ;  /* 0xfffffffc00ac0947 */ /* 0x000fea000383ffff */
.L_x_73:
[----:B------:R-:W-:Y:S05]  /*1910*/  BSYNC.RECONVERGENT B0 ;  /* 0x0000000000007941 */ /* 0x000fea0003800200 */
.L_x_72:
[----:B------:R-:W-:Y:S01]  /*1920*/  ISETP.NE.U32.AND P0, PT, R27, R16, PT ;  /* 0x000000101b00720c */ /* 0x000fe20003f05070 */
[----:B------:R-:W-:Y:S04]  /*1930*/  BSSY.RECONVERGENT B8, `(.L_x_77) ;  /* 0x0000063000087945 */ /* 0x000fe80003800200 */
[----:B------:R-:W-:Y:S01]  /*1940*/  BSSY.RELIABLE B7, `(.L_x_78) ;  /* 0x0000047000077945 */ /* 0x000fe20003800100 */
[----:B------:R-:W-:-:S13]  /*1950*/  ISETP.NE.AND.EX P0, PT, R2, R25, PT, P0 ;  /* 0x000000190200720c */ /* 0x000fda0003f05300 */
[----:B------:R-:W-:Y:S05]  /*1960*/  @!P0 BRA `(.L_x_79) ;  /* 0x0000000000e88947 */ /* 0x000fea0003800000 */
        /* <DEDUP_REMOVED lines=8> */
[----:B-1----:R-:W-:Y:S06]  /*19f0*/  @P0 BRA `(.L_x_81) ;  /* 0x0000000000180947 */ /* 0x002fec0003800000 */
[----:B------:R-:W2:Y:S02]  /*1a00*/  LD.E.64 R8, [R28+0x8] ;  /* 0x000000081c087980 */ /* 0x000ea40000100b00 */
[----:B--2---:R-:W-:-:S04]  /*1a10*/  ISETP.EQ.U32.AND P0, PT, R8, R27, PT ;  /* 0x0000001b0800720c */ /* 0x004fc80003f02070 */
[----:B------:R-:W-:-:S04]  /*1a20*/  ISETP.EQ.U32.AND.EX P0, PT, R9, R2, PT, P0 ;  /* 0x000000020900720c */ /* 0x000fc80003f02100 */
[----:B------:R-:W-:Y:S02]  /*1a30*/  SEL R4, R16, R8, P0 ;  /* 0x0000000810047207 */ /* 0x000fe40000000000 */
[----:B------:R-:W-:-:S05]  /*1a40*/  SEL R5, R25, R9, P0 ;  /* 0x0000000919057207 */ /* 0x000fca0000000000 */
[----:B------:R1:W-:Y:S02]  /*1a50*/  ST.E.64 [R28+0x8], R4 ;  /* 0x000000081c007385 */ /* 0x0003e40000100b04 */
.L_x_81:
[----:B------:R-:W-:Y:S05]  /*1a60*/  BSYNC.RECONVERGENT B0 ;  /* 0x0000000000007941 */ /* 0x000fea0003800200 */
.L_x_80:
[----:B------:R-:W-:-:S04]  /*1a70*/  ISETP.NE.U32.AND P0, PT, R8, R27, PT ;  /* 0x0000001b0800720c */ /* 0x000fc80003f05070 */
[----:B------:R-:W-:-:S13]  /*1a80*/  ISETP.NE.AND.EX P0, PT, R9, R2, PT, P0 ;  /* 0x000000020900720c */ /* 0x000fda0003f05300 */
[----:B------:R-:W-:Y:S05]  /*1a90*/  @P0 BREAK.RELIABLE B7 ;  /* 0x0000000000070942 */ /* 0x000fea0003800100 */
[----:B------:R-:W-:Y:S05]  /*1aa0*/  @P0 BRA `(.L_x_82) ;  /* 0x00000004002c0947 */ /* 0x000fea0003800000 */
[----:B-1----:R-:W-:Y:S01]  /*1ab0*/  LOP3.LUT R4, R27, 0xfffffffe, RZ, 0xc0, !PT ;  /* 0xfffffffe1b047812 */ /* 0x002fe200078ec0ff */
[----:B------:R-:W-:Y:S03]  /*1ac0*/  BSSY.RECONVERGENT B6, `(.L_x_83) ;  /* 0x0000013000067945 */ /* 0x000fe60003800200 */
[C---:B------:R-:W-:Y:S02]  /*1ad0*/  ISETP.NE.U32.AND P1, PT, R4.reuse, R16, PT ;  /* 0x000000100400720c */ /* 0x040fe40003f25070 */
[----:B------:R-:W-:Y:S02]  /*1ae0*/  ISETP.EQ.U32.AND P0, PT, R4, RZ, PT ;  /* 0x000000ff0400720c */ /* 0x000fe40003f02070 */
[----:B------:R-:W-:-:S04]  /*1af0*/  ISETP.NE.AND.EX P1, PT, R2, R25, PT, P1 ;  /* 0x000000190200720c */ /* 0x000fc80003f25310 */
[----:B------:R-:W-:-:S13]  /*1b00*/  ISETP.EQ.OR.EX P0, PT, R2, RZ, !P1, P0 ;  /* 0x000000ff0200720c */ /* 0x000fda0004f02700 */
[----:B------:R-:W-:Y:S05]  /*1b10*/  @P0 BRA `(.L_x_84) ;  /* 0x0000000000340947 */ /* 0x000fea0003800000 */
[----:B------:R-:W-:-:S07]  /*1b20*/  IMAD.MOV.U32 R5, RZ, RZ, R2 ;  /* 0x000000ffff057224 */ /* 0x000fce00078e0002 */
.L_x_86:
[----:B------:R1:W5:Y:S01]  /*1b30*/  LD.E.64 R30, desc[UR36][R4.64+0x8] ;  /* 0x00000824041e7980 */ /* 0x000362000c101b00 */
[----:B------:R-:W-:-:S06]  /*1b40*/  MOV R6, 0x0 ;  /* 0x0000000000067802 */ /* 0x000fcc0000000f00 */
[----:B------:R-:W2:Y:S02]  /*1b50*/  LDC.64 R6, c[0x4][R6] ;  /* 0x0100000006067b82 */ /* 0x000ea40000000a00 */
[----:B------:R-:W-:-:S07]  /*1b60*/  LEPC R20, `(.L_x_85) ;  /* 0x000000001014794e */ /* 0x000fce0000000000 */
[----:B012--5:R-:W-:Y:S05]  /*1b70*/  CALL.ABS.NOINC R6 ;  /* 0x0000000006007343 */ /* 0x027fea0003c00000 */
.L_x_85:
[----:B------:R-:W-:Y:S01]  /*1b80*/  LOP3.LUT R4, R30, 0xfffffffe, RZ, 0xc0, !PT ;  /* 0xfffffffe1e047812 */ /* 0x000fe200078ec0ff */
[----:B------:R-:W-:-:S03]  /*1b90*/  IMAD.MOV.U32 R5, RZ, RZ, R31 ;  /* 0x000000ffff057224 */ /* 0x000fc600078e001f */
[C---:B------:R-:W-:Y:S02]  /*1ba0*/  ISETP.NE.U32.AND P1, PT, R4.reuse, R16, PT ;  /* 0x000000100400720c */ /* 0x040fe40003f25070 */
[----:B------:R-:W-:Y:S02]  /*1bb0*/  ISETP.NE.U32.AND P0, PT, R4, RZ, PT ;  /* 0x000000ff0400720c */ /* 0x000fe40003f05070 */
[C---:B------:R-:W-:Y:S02]  /*1bc0*/  ISETP.NE.AND.EX P1, PT, R31.reuse, R25, PT, P1 ;  /* 0x000000191f00720c */ /* 0x040fe40003f25310 */
[----:B------:R-:W-:-:S13]  /*1bd0*/  ISETP.NE.AND.EX P0, PT, R31, RZ, PT, P0 ;  /* 0x000000ff1f00720c */ /* 0x000fda0003f05300 */
[----:B------:R-:W-:Y:S05]  /*1be0*/  @P1 BRA P0, `(.L_x_86) ;  /* 0xfffffffc00d01947 */ /* 0x000fea000003ffff */
.L_x_84:
[----:B------:R-:W-:Y:S05]  /*1bf0*/  BSYNC.RECONVERGENT B6 ;  /* 0x0000000000067941 */ /* 0x000fea0003800200 */
.L_x_83:
[----:B------:R-:W1:Y:S02]  /*1c00*/  LDC.64 R6, c[0x0][0x3a0] ;  /* 0x0000e800ff067b82 */ /* 0x000e640000000a00 */
[----:B-1----:R-:W2:Y:S01]  /*1c10*/  LDG.E.64 R6, desc[UR36][R6.64+0x8] ;  /* 0x0000082406067981 */ /* 0x002ea2000c1e1b00 */
        /* <DEDUP_REMOVED lines=10> */
[----:B------:R-:W-:Y:S05]  /*1cc0*/  @!P0 BREAK.RELIABLE B7 ;  /* 0x0000000000078942 */ /* 0x000fea0003800100 */
[----:B------:R-:W-:Y:S05]  /*1cd0*/  @!P0 BRA `(.L_x_82) ;  /* 0x0000000000a08947 */ /* 0x000fea0003800000 */
[----:B------:R-:W-:Y:S02]  /*1ce0*/  IMAD.MOV.U32 R4, RZ, RZ, R6 ;  /* 0x000000ffff047224 */ /* 0x000fe400078e0006 */
[----:B------:R-:W-:Y:S01]  /*1cf0*/  IMAD.MOV.U32 R5, RZ, RZ, R7 ;  /* 0x000000ffff057224 */ /* 0x000fe200078e0007 */
[----:B------:R-:W-:Y:S06]  /*1d00*/  BRA `(.L_x_87) ;  /* 0x0000000000287947 */ /* 0x000fec0003800000 */
.L_x_79:
        /* <DEDUP_REMOVED lines=10> */
.L_x_87:
[----:B------:R-:W-:Y:S05]  /*1db0*/  BSYNC.RELIABLE B7 ;  /* 0x0000000000077941 */ /* 0x000fea0003800100 */
.L_x_78:
[----:B------:R-:W-:Y:S01]  /*1dc0*/  ISETP.NE.U32.AND P0, PT, R4, R16, PT ;  /* 0x000000100400720c */ /* 0x000fe20003f05070 */
[----:B------:R-:W-:Y:S03]  /*1dd0*/  BSSY.RECONVERGENT B0, `(.L_x_88) ;  /* 0x0000007000007945 */ /* 0x000fe60003800200 */
[----:B------:R-:W-:-:S13]  /*1de0*/  ISETP.NE.AND.EX P0, PT, R5, R25, PT, P0 ;  /* 0x000000190500720c */ /* 0x000fda0003f05300 */
[----:B------:R-:W-:Y:S05]  /*1df0*/  @!P0 BRA `(.L_x_89) ;  /* 0x0000000000108947 */ /* 0x000fea0003800000 */
[----:B------:R-:W-:-:S05]  /*1e00*/  IMAD.MOV.U32 R17, RZ, RZ, R25 ;  /* 0x000000ffff117224 */ /* 0x000fca00078e0019 */
[----:B------:R-:W2:Y:S02]  /*1e10*/  LD.E R0, desc[UR36][R16.64] ;  /* 0x0000002410007980 */ /* 0x000ea4000c101900 */
[----:B--2---:R-:W-:-:S13]  /*1e20*/  ISETP.NE.AND P0, PT, R0, R23, PT ;  /* 0x000000170000720c */ /* 0x004fda0003f05270 */
[----:B------:R-:W-:Y:S05]  /*1e30*/  @!P0 EXIT ;  /* 0x000000000000894d */ /* 0x000fea0003800000 */
.L_x_89:
[----:B------:R-:W-:Y:S05]  /*1e40*/  BSYNC.RECONVERGENT B0 ;  /* 0x0000000000007941 */ /* 0x000fea0003800200 */
.L_x_88:
[----:B------:R-:W-:-:S05]  /*1e50*/  IMAD.MOV.U32 R17, RZ, RZ, R25 ;  /* 0x000000ffff117224 */ /* 0x000fca00078e0019 */
[----:B------:R1:W-:Y:S04]  /*1e60*/  ST.E.64 desc[UR36][R18.64+0x8], R16 ;  /* 0x0000081012007985 */ /* 0x0003e8000c101b24 */
[----:B------:R2:W3:Y:S01]  /*1e70*/  ATOM.E.CAS.64.STRONG.GPU P0, R4, [R28+0x8], R16, R18 ;  /* 0x000008101c04738b */ /* 0x0004e2000010e512 */
[----:B------:R-:W-:Y:S01]  /*1e80*/  BSSY.RECONVERGENT B0, `(.L_x_90) ;  /* 0x000000a000007945 */ /* 0x000fe20003800200 */
[----:B---3--:R-:W-:Y:S02]  /*1e90*/  IMAD.MOV.U32 R6, RZ, RZ, R4 ;  /* 0x000000ffff067224 */ /* 0x008fe400078e0004 */
[----:B------:R-:W-:Y:S01]  /*1ea0*/  IMAD.MOV.U32 R7, RZ, RZ, R5 ;  /* 0x000000ffff077224 */ /* 0x000fe200078e0005 */
[----:B-12---:R-:W-:Y:S06]  /*1eb0*/  @P0 BRA `(.L_x_91) ;  /* 0x0000000000180947 */ /* 0x006fec0003800000 */
[----:B------:R-:W2:Y:S02]  /*1ec0*/  LD.E.64 R6, [R28+0x8] ;  /* 0x000000081c067980 */ /* 0x000ea40000100b00 */
[----:B--2---:R-:W-:-:S04]  /*1ed0*/  ISETP.EQ.U32.AND P0, PT, R6, R16, PT ;  /* 0x000000100600720c */ /* 0x004fc80003f02070 */
[----:B------:R-:W-:-:S04]  /*1ee0*/  ISETP.EQ.U32.AND.EX P0, PT, R7, R25, PT, P0 ;  /* 0x000000190700720c */ /* 0x000fc80003f02100 */
[----:B------:R-:W-:Y:S02]  /*1ef0*/  SEL R4, R18, R6, P0 ;  /* 0x0000000612047207 */ /* 0x000fe40000000000 */
[----:B------:R-:W-:-:S05]  /*1f00*/  SEL R5, R19, R7, P0 ;  /* 0x0000000713057207 */ /* 0x000fca0000000000 */
[----:B------:R1:W-:Y:S02]  /*1f10*/  ST.E.64 [R28+0x8], R4 ;  /* 0x000000081c007385 */ /* 0x0003e40000100b04 */
.L_x_91:
[----:B------:R-:W-:Y:S05]  /*1f20*/  BSYNC.RECONVERGENT B0 ;  /* 0x0000000000007941 */ /* 0x000fea0003800200 */
.L_x_90:
[----:B------:R-:W-:-:S04]  /*1f30*/  ISETP.NE.U32.AND P0, PT, R6, R16, PT ;  /* 0x000000100600720c */ /* 0x000fc80003f05070 */
[----:B------:R-:W-:-:S13]  /*1f40*/  ISETP.NE.AND.EX P0, PT, R7, R25, PT, P0 ;  /* 0x000000190700720c */ /* 0x000fda0003f05300 */
[----:B------:R-:W-:Y:S05]  /*1f50*/  @!P0 EXIT ;  /* 0x000000000000894d */ /* 0x000fea0003800000 */
.L_x_82:
[----:B------:R-:W-:Y:S05]  /*1f60*/  BSYNC.RECONVERGENT B8 ;  /* 0x0000000000087941 */ /* 0x000fea0003800200 */
.L_x_77:
[----:B------:R-:W-:Y:S05]  /*1f70*/  BRA `(.L_x_92) ;  /* 0xfffffff400cc7947 */ /* 0x000fea000383ffff */
.L_x_41:
[----:B------:R-:W-:Y:S05]  /*1f80*/  BSYNC.RECONVERGENT B8 ;  /* 0x0000000000087941 */ /* 0x000fea0003800200 */
.L_x_25:
[----:B------:R-:W-:-:S05]  /*1f90*/  IMAD.MOV.U32 R3, RZ, RZ, -0x3b58dbb9 ;  /* 0xc4a72447ff037424 */ /* 0x000fca00078e00ff */
[----:B------:R-:W-:Y:S01]  /*1fa0*/  STG.E desc[UR36][R30.64+0x4], R3 ;  /* 0x000004031e007986 */ /* 0x000fe2000c101924 */
[----:B------:R-:W-:Y:S05]  /*1fb0*/  EXIT ;  /* 0x000000000000794d */ /* 0x000fea0003800000 */
.L_x_93:
        /* <DEDUP_REMOVED lines=12> */
.L_x_138:


//--------------------- .text._Z20random_waypoint_initP17curandStateXORWOWP22random_waypoint_configP20random_waypoint_nodejP11linked_list --------------------------
	.section	.text._Z20random_waypoint_initP17curandStateXORWOWP22random_waypoint_configP20random_waypoint_nodejP11linked_list,"ax",@progbits
	.align	128
        .global         _Z20random_waypoint_initP17curandStateXORWOWP22random_waypoint_configP20random_waypoint_nodejP11linked_list
        .type           _Z20random_waypoint_initP17curandStateXORWOWP22random_waypoint_configP20random_waypoint_nodejP11linked_list,@function
        .size           _Z20random_waypoint_initP17curandStateXORWOWP22random_waypoint_configP20random_waypoint_nodejP11linked_list,(.L_x_139 - _Z20random_waypoint_initP17curandStateXORWOWP22random_waypoint_configP20random_waypoint_nodejP11linked_list)
        .other          _Z20random_waypoint_initP17curandStateXORWOWP22random_waypoint_configP20random_waypoint_nodejP11linked_list,@"STO_CUDA_ENTRY STV_DEFAULT"
_Z20random_waypoint_initP17curandStateXORWOWP22random_waypoint_configP20random_waypoint_nodejP11linked_list:
.text._Z20random_waypoint_initP17curandStateXORWOWP22random_waypoint_configP20random_waypoint_nodejP11linked_list:
[----:B------:R-:W0:Y:S01]  /*0000*/  LDC R1, c[0x0][0x37c] ;  /* 0x0000df00ff017b82 */ /* 0x000e220000000800 */
[----:B------:R-:W1:Y:S01]  /*0010*/  S2R R23, SR_CTAID.X ;  /* 0x0000000000177919 */ /* 0x000e620000002500 */
[----:B------:R-:W2:Y:S01]  /*0020*/  LDCU UR5, c[0x0][0x2fc] ;  /* 0x00005f80ff0577ac */ /* 0x000ea20008000800 */
[----:B0-----:R-:W-:Y:S01]  /*0030*/  VIADD R1, R1, 0xfffffff8 ;  /* 0xfffffff801017836 */ /* 0x001fe20000000000 */
[----:B------:R-:W-:Y:S01]  /*0040*/  BSSY.RECONVERGENT B10, `(.L_x_94) ;  /* 0x00000e20000a7945 */ /* 0x000fe20003800200 */
[----:B------:R-:W1:Y:S01]  /*0050*/  S2R R0, SR_TID.X ;  /* 0x0000000000007919 */ /* 0x000e620000002100 */
[----:B------:R-:W1:Y:S01]  /*0060*/  LDCU UR6, c[0x0][0x360] ;  /* 0x00006c00ff0677ac */ /* 0x000e620008000800 */
[----:B------:R-:W0:Y:S01]  /*0070*/  LDCU UR4, c[0x0][0x2f8] ;  /* 0x00005f00ff0477ac */ /* 0x000e220008000800 */
[----:B------:R-:W3:Y:S01]  /*0080*/  LDCU.64 UR36, c[0x0][0x358] ;  /* 0x00006b00ff2477ac */ /* 0x000ee20008000a00 */
[----:B0-----:R-:W-:-:S05]  /*0090*/  IADD3 R2, P1, PT, R1, UR4, RZ ;  /* 0x0000000401027c10 */ /* 0x001fca000ff3e0ff */
[----:B--2---:R-:W-:Y:S02]  /*00a0*/  IMAD.X R22, RZ, RZ, UR5, P1 ;  /* 0x00000005ff167e24 */ /* 0x004fe400088e06ff */
[----:B-1----:R-:W-:-:S05]  /*00b0*/  IMAD R23, R23, UR6, R0 ;  /* 0x0000000617177c24 */ /* 0x002fca000f8e0200 */
[----:B------:R-:W-:-:S13]  /*00c0*/  ISETP.NE.AND P0, PT, R23, RZ, PT ;  /* 0x000000ff1700720c */ /* 0x000fda0003f05270 */
[----:B---3--:R-:W-:Y:S05]  /*00d0*/  @P0 BRA `(.L_x_95) ;  /* 0x0000000c00600947 */ /* 0x008fea0003800000 */
[----:B------:R-:W-:Y:S01]  /*00e0*/  MOV R16, 0x58 ;  /* 0x0000005800107802 */ /* 0x000fe20000000f00 */
[----:B------:R-:W-:Y:S02]  /*00f0*/  IMAD.MOV.U32 R4, RZ, RZ, 0x10 ;  /* 0x00000010ff047424 */ /* 0x000fe400078e00ff */
[----:B------:R-:W-:Y:S01]  /*0100*/  IMAD.MOV.U32 R5, RZ, RZ, RZ ;  /* 0x000000ffff057224 */ /* 0x000fe200078e00ff */
[----:B------:R0:W1:Y:S06]  /*0110*/  LDC.64 R6, c[0x4][R16] ;  /* 0x0100000010067b82 */ /* 0x00006c0000000a00 */
[----:B------:R-:W-:-:S07]  /*0120*/  LEPC R20, `(.L_x_96) ;  /* 0x000000001014794e */ /* 0x000fce0000000000 */
[----:B01----:R-:W-:Y:S05]  /*0130*/  CALL.ABS.NOINC R6 ;  /* 0x0000000006007343 */ /* 0x003fea0003c00000 */
.L_x_96:
[----:B------:R-:W0:Y:S01]  /*0140*/  LDC.64 R8, c[0x0][0x3a0] ;  /* 0x0000e800ff087b82 */ /* 0x000e220000000a00 */
[----:B------:R-:W-:Y:S02]  /*0150*/  IMAD.MOV.U32 R3, RZ, RZ, -0x80000000 ;  /* 0x80000000ff037424 */ /* 0x000fe400078e00ff */
[----:B------:R-:W-:Y:S02]  /*0160*/  IMAD.MOV.U32 R6, RZ, RZ, R4 ;  /* 0x000000ffff067224 */ /* 0x000fe400078e0004 */
[----:B------:R-:W-:Y:S02]  /*0170*/  IMAD.MOV.U32 R7, RZ, RZ, R5 ;  /* 0x000000ffff077224 */ /* 0x000fe400078e0005 */
[----:B------:R-:W-:Y:S01]  /*0180*/  IMAD.MOV.U32 R4, RZ, RZ, 0x10 ;  /* 0x00000010ff047424 */ /* 0x000fe200078e00ff */
[----:B------:R-:W1:Y:S01]  /*0190*/  LDC.64 R16, c[0x4][R16] ;  /* 0x0100000010107b82 */ /* 0x000e620000000a00 */
[----:B------:R-:W-:Y:S01]  /*01a0*/  IMAD.MOV.U32 R5, RZ, RZ, RZ ;  /* 0x000000ffff057224 */ /* 0x000fe200078e00ff */
[----:B------:R2:W-:Y:S04]  /*01b0*/  ST.E desc[UR36][R6.64], R3 ;  /* 0x0000000306007985 */ /* 0x0005e8000c101924 */
[----:B------:R2:W-:Y:S04]  /*01c0*/  ST.E.64 desc[UR36][R6.64+0x8], RZ ;  /* 0x000008ff06007985 */ /* 0x0005e8000c101b24 */
[----:B0-----:R2:W-:Y:S02]  /*01d0*/  STG.E.64 desc[UR36][R8.64], R6 ;  /* 0x0000000608007986 */ /* 0x0015e4000c101b24 */
[----:B------:R-:W-:-:S07]  /*01e0*/  LEPC R20, `(.L_x_97) ;  /* 0x000000001014794e */ /* 0x000fce0000000000 */
[----:B-12---:R-:W-:Y:S05]  /*01f0*/  CALL.ABS.NOINC R16 ;  /* 0x0000000010007343 */ /* 0x006fea0003c00000 */
.L_x_97:
[----:B------:R-:W0:Y:S01]  /*0200*/  LDC.64 R8, c[0x0][0x3a0] ;  /* 0x0000e800ff087b82 */ /* 0x000e220000000a00 */
[----:B------:R-:W-:Y:S01]  /*0210*/  IMAD.MOV.U32 R3, RZ, RZ, 0x7fffffff ;  /* 0x7fffffffff037424 */ /* 0x000fe200078e00ff */
[----:B------:R1:W-:Y:S01]  /*0220*/  ST.E.64 desc[UR36][R4.64+0x8], RZ ;  /* 0x000008ff04007985 */ /* 0x0003e2000c101b24 */
[----:B------:R-:W2:Y:S03]  /*0230*/  LDCU UR4, c[0x0][0x398] ;  /* 0x00007300ff0477ac */ /* 0x000ea60008000800 */
[----:B------:R1:W-:Y:S04]  /*0240*/  ST.E desc[UR36][R4.64], R3 ;  /* 0x0000000304007985 */ /* 0x0003e8000c101924 */
[----:B0-----:R-:W3:Y:S01]  /*0250*/  LDG.E.64 R6, desc[UR36][R8.64] ;  /* 0x0000002408067981 */ /* 0x001ee2000c1e1b00 */
[----:B--2---:R-:W-:-:S03]  /*0260*/  UISETP.NE.AND UP0, UPT, UR4, URZ, UPT ;  /* 0x000000ff0400728c */ /* 0x004fc6000bf05270 */
[----:B------:R1:W-:Y:S04]  /*0270*/  STG.E.64 desc[UR36][R8.64+0x8], R4 ;  /* 0x0000080408007986 */ /* 0x0003e8000c101b24 */
[----:B---3--:R1:W-:Y:S02]  /*0280*/  ST.E.64 desc[UR36][R6.64+0x8], R4 ;  /* 0x0000080406007985 */ /* 0x0083e4000c101b24 */
[----:B------:R-:W-:Y:S05]  /*0290*/  BRA.U !UP0, `(.L_x_98) ;  /* 0x0000000908787547 */ /* 0x000fea000b800000 */
[----:B------:R-:W-:Y:S01]  /*02a0*/  BSSY.RECONVERGENT B9, `(.L_x_98) ;  /* 0x000009d000097945 */ /* 0x000fe20003800200 */
[----:B------:R-:W-:-:S07]  /*02b0*/  IMAD.MOV.U32 R26, RZ, RZ, RZ ;  /* 0x000000ffff1a7224 */ /* 0x000fce00078e00ff */
.L_x_122:
[----:B------:R-:W-:Y:S01]  /*02c0*/  MOV R0, 0x58 ;  /* 0x0000005800007802 */ /* 0x000fe20000000f00 */
[----:B-1----:R-:W-:Y:S02]  /*02d0*/  IMAD.MOV.U32 R4, RZ, RZ, 0x10 ;  /* 0x00000010ff047424 */ /* 0x002fe400078e00ff */
[----:B------:R-:W-:Y:S01]  /*02e0*/  IMAD.MOV.U32 R5, RZ, RZ, RZ ;  /* 0x000000ffff057224 */ /* 0x000fe200078e00ff */
[----:B------:R0:W1:Y:S06]  /*02f0*/  LDC.64 R6, c[0x4][R0] ;  /* 0x0100000000067b82 */ /* 0x00006c0000000a00 */
[----:B------:R-:W-:-:S07]  /*0300*/  LEPC R20, `(.L_x_99) ;  /* 0x000000001014794e */ /* 0x000fce0000000000 */
[----:B01----:R-:W-:Y:S05]  /*0310*/  CALL.ABS.NOINC R6 ;  /* 0x0000000006007343 */ /* 0x003fea0003c00000 */
.L_x_99:
[----:B------:R-:W-:Y:S01]  /*0320*/  IMAD.MOV.U32 R18, RZ, RZ, R4 ;  /* 0x000000ffff127224 */ /* 0x000fe200078e0004 */
[----:B------:R-:W-:Y:S01]  /*0330*/  BSSY.RECONVERGENT B8, `(.L_x_100) ;  /* 0x000008f000087945 */ /* 0x000fe20003800200 */
[----:B------:R-:W-:-:S05]  /*0340*/  IMAD.MOV.U32 R19, RZ, RZ, R5 ;  /* 0x000000ffff137224 */ /* 0x000fca00078e0005 */
[----:B------:R0:W-:Y:S04]  /*0350*/  ST.E desc[UR36][R18.64], R26 ;  /* 0x0000001a12007985 */ /* 0x0001e8000c101924 */
[----:B------:R0:W-:Y:S02]  /*0360*/  ST.E.64 desc[UR36][R18.64+0x8], RZ ;  /* 0x000008ff12007985 */ /* 0x0001e4000c101b24 */
.L_x_121:
        /* <DEDUP_REMOVED lines=17> */
.L_x_105:
        /* <DEDUP_REMOVED lines=15> */
.L_x_104:
[----:B------:R-:W-:Y:S05]  /*0570*/  BSYNC.RELIABLE B1 ;  /* 0x0000000000017941 */ /* 0x000fea0003800100 */
.L_x_103:
[----:B------:R-:W-:Y:S01]  /*0580*/  LOP3.LUT R27, R6, 0xfffffffe, RZ, 0xc0, !PT ;  /* 0xfffffffe061b7812 */ /* 0x000fe200078ec0ff */
[----:B------:R-:W-:-:S03]  /*0590*/  IMAD.MOV.U32 R17, RZ, RZ, R7 ;  /* 0x000000ffff117224 */ /* 0x000fc600078e0007 */
[----:B------:R-:W-:-:S04]  /*05a0*/  ISETP.NE.U32.AND P0, PT, R4, R27, PT ;  /* 0x0000001b0400720c */ /* 0x000fc80003f05070 */
[----:B------:R-:W-:-:S13]  /*05b0*/  ISETP.NE.AND.EX P0, PT, R5, R7, PT, P0 ;  /* 0x000000070500720c */ /* 0x000fda0003f05300 */
[----:B------:R-:W-:Y:S05]  /*05c0*/  @P0 BRA `(.L_x_105) ;  /* 0xfffffffc00ac0947 */ /* 0x000fea000383ffff */
.L_x_102:
[----:B------:R-:W-:Y:S05]  /*05d0*/  BSYNC.RECONVERGENT B0 ;  /* 0x0000000000007941 */ /* 0x000fea0003800200 */
.L_x_101:
        /* <DEDUP_REMOVED lines=14> */
.L_x_107:
        /* <DEDUP_REMOVED lines=15> */
.L_x_111:
[----:B------:R-:W-:Y:S05]  /*07b0*/  BSYNC.RECONVERGENT B0 ;  /* 0x0000000000007941 */ /* 0x000fea0003800200 */
.L_x_110:
[----:B------:R-:W-:-:S04]  /*07c0*/  ISETP.NE.U32.AND P0, PT, R8, R25, PT ;  /* 0x000000190800720c */ /* 0x000fc80003f05070 */
[----:B------:R-:W-:-:S13]  /*07d0*/  ISETP.NE.AND.EX P0, PT, R9, R24, PT, P0 ;  /* 0x000000180900720c */ /* 0x000fda0003f05300 */
        /* <DEDUP_REMOVED lines=9> */
.L_x_115:
[----:B------:R1:W5:Y:S01]  /*0870*/  LD.E.64 R30, desc[UR36][R4.64+0x8] ;  /* 0x00000824041e7980 */ /* 0x000362000c101b00 */
[----:B------:R-:W-:-:S06]  /*0880*/  MOV R6, 0x0 ;  /* 0x0000000000067802 */ /* 0x000fcc0000000f00 */
[----:B------:R-:W2:Y:S02]  /*0890*/  LDC.64 R6, c[0x4][R6] ;  /* 0x0100000006067b82 */ /* 0x000ea40000000a00 */
[----:B------:R-:W-:-:S07]  /*08a0*/  LEPC R20, `(.L_x_114) ;  /* 0x000000001014794e */ /* 0x000fce0000000000 */
[----:B012--5:R-:W-:Y:S05]  /*08b0*/  CALL.ABS.NOINC R6 ;  /* 0x0000000006007343 */ /* 0x027fea0003c00000 */
.L_x_114:
[----:B------:R-:W-:Y:S01]  /*08c0*/  LOP3.LUT R4, R30, 0xfffffffe, RZ, 0xc0, !PT ;  /* 0xfffffffe1e047812 */ /* 0x000fe200078ec0ff */
[----:B------:R-:W-:-:S03]  /*08d0*/  IMAD.MOV.U32 R5, RZ, RZ, R31 ;  /* 0x000000ffff057224 */ /* 0x000fc600078e001f */
[C---:B------:R-:W-:Y:S02]  /*08e0*/  ISETP.NE.U32.AND P0, PT, R4.reuse, R27, PT ;  /* 0x0000001b0400720c */ /* 0x040fe40003f05070 */
[----:B------:R-:W-:Y:S02]  /*08f0*/  ISETP.NE.U32.AND P1, PT, R4, RZ, PT ;  /* 0x000000ff0400720c */ /* 0x000fe40003f25070 */
[C---:B------:R-:W-:Y:S02]  /*0900*/  ISETP.NE.AND.EX P0, PT, R31.reuse, R17, PT, P0 ;  /* 0x000000111f00720c */ /* 0x040fe40003f05300 */
[----:B------:R-:W-:-:S13]  /*0910*/  ISETP.NE.AND.EX P1, PT, R31, RZ, PT, P1 ;  /* 0x000000ff1f00720c */ /* 0x000fda0003f25310 */
[----:B------:R-:W-:Y:S05]  /*0920*/  @P0 BRA P1, `(.L_x_115) ;  /* 0xfffffffc00d00947 */ /* 0x000fea000083ffff */
.L_x_113:
[----:B------:R-:W-:Y:S05]  /*0930*/  BSYNC.RECONVERGENT B6 ;  /* 0x0000000000067941 */ /* 0x000fea0003800200 */
.L_x_112:
        /* <DEDUP_REMOVED lines=15> */
.L_x_108:
[----:B------:R-:W-:Y:S01]  /*0a30*/  ISETP.NE.U32.AND P0, PT, R4, R27, PT ;  /* 0x0000001b0400720c */ /* 0x000fe20003f05070 */
[----:B------:R-:W-:Y:S03]  /*0a40*/  BSSY.RELIABLE B0, `(.L_x_116) ;  /* 0x0000009000007945 */ /* 0x000fe60003800100 */
[----:B------:R-:W-:-:S13]  /*0a50*/  ISETP.NE.AND.EX P0, PT, R5, R17, PT, P0 ;  /* 0x000000110500720c */ /* 0x000fda0003f05300 */
[----:B------:R-:W-:Y:S05]  /*0a60*/  @!P0 BRA `(.L_x_117) ;  /* 0x0000000000188947 */ /* 0x000fea0003800000 */
[----:B------:R-:W-:-:S05]  /*0a70*/  IMAD.MOV.U32 R16, RZ, RZ, R27 ;  /* 0x000000ffff107224 */ /* 0x000fca00078e001b */
[----:B------:R-:W2:Y:S02]  /*0a80*/  LD.E R3, desc[UR36][R16.64] ;  /* 0x0000002410037980 */ /* 0x000ea4000c101900 */
[----:B--2---:R-:W-:-:S13]  /*0a90*/  ISETP.NE.AND P0, PT, R3, R26, PT ;  /* 0x0000001a0300720c */ /* 0x004fda0003f05270 */
[----:B------:R-:W-:Y:S05]  /*0aa0*/  @!P0 BREAK.RELIABLE B0 ;  /* 0x0000000000008942 */ /* 0x000fea0003800100 */
[----:B------:R-:W-:Y:S05]  /*0ab0*/  @!P0 BREAK.RELIABLE B7 ;  /* 0x0000000000078942 */ /* 0x000fea0003800100 */
[----:B------:R-:W-:Y:S05]  /*0ac0*/  @!P0 BRA `(.L_x_118) ;  /* 0x0000000000548947 */ /* 0x000fea0003800000 */
.L_x_117:
[----:B------:R-:W-:Y:S05]  /*0ad0*/  BSYNC.RELIABLE B0 ;  /* 0x0000000000007941 */ /* 0x000fea0003800100 */
.L_x_116:
        /* <DEDUP_REMOVED lines=13> */
.L_x_120:
[----:B------:R-:W-:Y:S05]  /*0bb0*/  BSYNC.RECONVERGENT B0 ;  /* 0x0000000000007941 */ /* 0x000fea0003800200 */
.L_x_119:
[----:B------:R-:W-:-:S04]  /*0bc0*/  ISETP.NE.U32.AND P0, PT, R6, R27, PT ;  /* 0x0000001b0600720c */ /* 0x000fc80003f05070 */
[----:B------:R-:W-:-:S13]  /*0bd0*/  ISETP.NE.AND.EX P0, PT, R7, R17, PT, P0 ;  /* 0x000000110700720c */ /* 0x000fda0003f05300 */
[----:B------:R-:W-:Y:S05]  /*0be0*/  @!P0 BREAK.RELIABLE B7 ;  /* 0x0000000000078942 */ /* 0x000fea0003800100 */
[----:B------:R-:W-:Y:S05]  /*0bf0*/  @!P0 BRA `(.L_x_118) ;  /* 0x0000000000088947 */ /* 0x000fea0003800000 */
.L_x_109:
[----:B------:R-:W-:Y:S05]  /*0c00*/  BSYNC.RELIABLE B7 ;  /* 0x0000000000077941 */ /* 0x000fea0003800100 */
.L_x_106:
[----:B------:R-:W-:Y:S05]  /*0c10*/  BRA `(.L_x_121) ;  /* 0xfffffff400d47947 */ /* 0x000fea000383ffff */
.L_x_118:
[----:B------:R-:W-:Y:S05]  /*0c20*/  BSYNC.RECONVERGENT B8 ;  /* 0x0000000000087941 */ /* 0x000fea0003800200 */
.L_x_100:
[----:B------:R-:W2:Y:S01]  /*0c30*/  LDCU UR4, c[0x0][0x398] ;  /* 0x00007300ff0477ac */ /* 0x000ea20008000800 */
[----:B0-----:R-:W-:-:S05]  /*0c40*/  VIADD R26, R26, 0x1 ;  /* 0x000000011a1a7836 */ /* 0x001fca0000000000 */
[----:B--2---:R-:W-:-:S13]  /*0c50*/  ISETP.NE.AND P0, PT, R26, UR4, PT ;  /* 0x000000041a007c0c */ /* 0x004fda000bf05270 */
[----:B------:R-:W-:Y:S05]  /*0c60*/  @P0 BRA `(.L_x_122) ;  /* 0xfffffff400940947 */ /* 0x000fea000383ffff */
[----:B------:R-:W-:Y:S05]  /*0c70*/  BSYNC.RECONVERGENT B9 ;  /* 0x0000000000097941 */ /* 0x000fea0003800200 */
.L_x_98:
[----:B-1----:R-:W0:Y:S02]  /*0c80*/  LDC.64 R4, c[0x0][0x3a0] ;  /* 0x0000e800ff047b82 */ /* 0x002e240000000a00 */
[----:B0-----:R-:W2:Y:S02]  /*0c90*/  LDG.E.64 R16, desc[UR36][R4.64] ;  /* 0x0000002404107981 */ /* 0x001ea4000c1e1b00 */
[----:B--2---:R-:W-:-:S04]  /*0ca0*/  ISETP.NE.U32.AND P0, PT, R16, RZ, PT ;  /* 0x000000ff1000720c */ /* 0x004fc80003f05070 */
[----:B------:R-:W-:-:S13]  /*0cb0*/  ISETP.NE.AND.EX P0, PT, R17, RZ, PT, P0 ;  /* 0x000000ff1100720c */ /* 0x000fda0003f05300 */
[----:B------:R-:W-:Y:S05]  /*0cc0*/  @!P0 BRA `(.L_x_95) ;  /* 0x0000000000648947 */ /* 0x000fea0003800000 */
.L_x_125:
[----:B------:R-:W2:Y:S01]  /*0cd0*/  LD.E R0, desc[UR36][R16.64] ;  /* 0x0000002410007980 */ /* 0x000ea2000c101900 */
[----:B------:R-:W-:Y:S01]  /*0ce0*/  MOV R18, 0x60 ;  /* 0x0000006000127802 */ /* 0x000fe20000000f00 */
[----:B------:R-:W0:Y:S01]  /*0cf0*/  LDCU.64 UR4, c[0x4][0x48] ;  /* 0x01000900ff0477ac */ /* 0x000e220008000a00 */
[----:B------:R-:W-:Y:S02]  /*0d00*/  IMAD.MOV.U32 R6, RZ, RZ, R2 ;  /* 0x000000ffff067224 */ /* 0x000fe400078e0002 */
[----:B------:R1:W3:Y:S01]  /*0d10*/  LDC.64 R8, c[0x4][R18] ;  /* 0x0100000012087b82 */ /* 0x0002e20000000a00 */
[----:B------:R-:W-:Y:S02]  /*0d20*/  IMAD.MOV.U32 R7, RZ, RZ, R22 ;  /* 0x000000ffff077224 */ /* 0x000fe400078e0016 */
[----:B0-----:R-:W-:Y:S02]  /*0d30*/  IMAD.U32 R4, RZ, RZ, UR4 ;  /* 0x00000004ff047e24 */ /* 0x001fe4000f8e00ff */
[----:B------:R-:W-:Y:S01]  /*0d40*/  IMAD.U32 R5, RZ, RZ, UR5 ;  /* 0x00000005ff057e24 */ /* 0x000fe2000f8e00ff */
[----:B--23--:R1:W-:Y:S06]  /*0d50*/  STL [R1], R0 ;  /* 0x0000000001007387 */ /* 0x00c3ec0000100800 */
[----:B------:R-:W-:-:S07]  /*0d60*/  LEPC R20, `(.L_x_123) ;  /* 0x000000001014794e */ /* 0x000fce0000000000 */
[----:B-1----:R-:W-:Y:S05]  /*0d70*/  CALL.ABS.NOINC R8 ;  /* 0x0000000008007343 */ /* 0x002fea0003c00000 */
.L_x_123:
[----:B------:R0:W-:Y:S01]  /*0d80*/  STL.64 [R1], R16 ;  /* 0x0000001001007387 */ /* 0x0001e20000100a00 */
[----:B------:R-:W1:Y:S01]  /*0d90*/  LDC.64 R18, c[0x4][R18] ;  /* 0x0100000012127b82 */ /* 0x000e620000000a00 */
[----:B------:R-:W2:Y:S01]  /*0da0*/  LDCU.64 UR4, c[0x4][0x50] ;  /* 0x01000a00ff0477ac */ /* 0x000ea20008000a00 */
[----:B------:R-:W-:Y:S02]  /*0db0*/  IMAD.MOV.U32 R6, RZ, RZ, R2 ;  /* 0x000000ffff067224 */ /* 0x000fe400078e0002 */
[----:B------:R-:W-:Y:S02]  /*0dc0*/  IMAD.MOV.U32 R7, RZ, RZ, R22 ;  /* 0x000000ffff077224 */ /* 0x000fe400078e0016 */
[----:B--2---:R-:W-:Y:S02]  /*0dd0*/  IMAD.U32 R4, RZ, RZ, UR4 ;  /* 0x00000004ff047e24 */ /* 0x004fe4000f8e00ff */
[----:B0-----:R-:W-:-:S07]  /*0de0*/  IMAD.U32 R5, RZ, RZ, UR5 ;  /* 0x00000005ff057e24 */ /* 0x001fce000f8e00ff */
[----:B------:R-:W-:-:S07]  /*0df0*/  LEPC R20, `(.L_x_124) ;  /* 0x000000001014794e */ /* 0x000fce0000000000 */
[----:B-1----:R-:W-:Y:S05]  /*0e00*/  CALL.ABS.NOINC R18 ;  /* 0x0000000012007343 */ /* 0x002fea0003c00000 */
.L_x_124:
[----:B------:R-:W2:Y:S02]  /*0e10*/  LD.E.64 R16, desc[UR36][R16.64+0x8] ;  /* 0x0000082410107980 */ /* 0x000ea4000c101b00 */
[----:B--2---:R-:W-:-:S04]  /*0e20*/  LOP3.LUT R16, R16, 0xfffffffe, RZ, 0xc0, !PT ;  /* 0xfffffffe10107812 */ /* 0x004fc800078ec0ff */
[----:B------:R-:W-:-:S04]  /*0e30*/  ISETP.NE.U32.AND P0, PT, R16, RZ, PT ;  /* 0x000000ff1000720c */ /* 0x000fc80003f05070 */
[----:B------:R-:W-:-:S13]  /*0e40*/  ISETP.NE.AND.EX P0, PT, R17, RZ, PT, P0 ;  /* 0x000000ff1100720c */ /* 0x000fda0003f05300 */
[----:B------:R-:W-:Y:S05]  /*0e50*/  @P0 BRA `(.L_x_125) ;  /* 0xfffffffc009c0947 */ /* 0x000fea000383ffff */
.L_x_95:
[----:B------:R-:W-:Y:S05]  /*0e60*/  BSYNC.RECONVERGENT B10 ;  /* 0x00000000000a7941 */ /* 0x000fea0003800200 */
.L_x_94:
[----:B------:R-:W0:Y:S02]  /*0e70*/  LDCU UR4, c[0x0][0x398] ;  /* 0x00007300ff0477ac */ /* 0x000e240008000800 */
[----:B0-----:R-:W-:-:S13]  /*0e80*/  ISETP.GE.U32.AND P0, PT, R23, UR4, PT ;  /* 0x0000000417007c0c */ /* 0x001fda000bf06070 */
[----:B------:R-:W-:Y:S05]  /*0e90*/  @P0 EXIT ;  /* 0x000000000000094d */ /* 0x000fea0003800000 */
[----:B------:R-:W-:Y:S02]  /*0ea0*/  ISETP.NE.AND P0, PT, R23, RZ, PT ;  /* 0x000000ff1700720c */ /* 0x000fe40003f05270 */
[----:B------:R-:W-:Y:S01]  /*0eb0*/  CS2R R2, SR_CLOCKLO ;  /* 0x0000000000027805 */ /* 0x000fe20000015000 */
[----:B------:R-:W0:Y:S05]  /*0ec0*/  LDC.64 R8, c[0x0][0x380] ;  /* 0x0000e000ff087b82 */ /* 0x000e2a0000000a00 */
[----:B------:R-:W-:Y:S01]  /*0ed0*/  LOP3.LUT R0, R2, 0xaad26b49, RZ, 0x3c, !PT ;  /* 0xaad26b4902007812 */ /* 0x000fe200078e3cff */
[----:B------:R-:W-:Y:S01]  /*0ee0*/  BSSY.RECONVERGENT B0, `(.L_x_126) ;  /* 0x00000e5000007945 */ /* 0x000fe20003800200 */
[----:B------:R-:W-:-:S03]  /*0ef0*/  LOP3.LUT R2, R3, 0xf7dcefdd, RZ, 0x3c, !PT ;  /* 0xf7dcefdd03027812 */ /* 0x000fc600078e3cff */
[----:B------:R-:W-:Y:S02]  /*0f00*/  IMAD R0, R0, 0x4182bed5, RZ ;  /* 0x4182bed500007824 */ /* 0x000fe400078e02ff */
[----:B------:R-:W-:Y:S02]  /*0f10*/  IMAD R3, R2, -0x658354e5, RZ ;  /* 0x9a7cab1b02037824 */ /* 0x000fe400078e02ff */
[C---:B------:R-:W-:Y:S01]  /*0f20*/  VIADD R5, R0.reuse, 0x583f19 ;  /* 0x00583f1900057836 */ /* 0x040fe20000000000 */
[C---:B------:R-:W-:Y:S01]  /*0f30*/  LOP3.LUT R6, R0.reuse, 0x159a55e5, RZ, 0x3c, !PT ;  /* 0x159a55e500067812 */ /* 0x040fe200078e3cff */
[C---:B------:R-:W-:Y:S01]  /*0f40*/  IMAD.IADD R14, R0.reuse, 0x1, R3 ;  /* 0x00000001000e7824 */ /* 0x040fe200078e0203 */
[C---:B------:R-:W-:Y:S01]  /*0f50*/  LOP3.LUT R4, R3.reuse, 0x5491333, RZ, 0x3c, !PT ;  /* 0x0549133303047812 */ /* 0x040fe200078e3cff */
[----:B------:R-:W-:Y:S02]  /*0f60*/  VIADD R7, R3, 0x1f123bb5 ;  /* 0x1f123bb503077836 */ /* 0x000fe40000000000 */
[----:B------:R-:W-:Y:S01]  /*0f70*/  VIADD R3, R0, 0x75bcd15 ;  /* 0x075bcd1500037836 */ /* 0x000fe20000000000 */
[----:B------:R-:W-:Y:S01]  /*0f80*/  SHF.R.S32.HI R0, RZ, 0x1f, R23 ;  /* 0x0000001fff007819 */ /* 0x000fe20000011417 */
[----:B------:R-:W-:-:S02]  /*0f90*/  VIADD R2, R14, 0x64f0c9 ;  /* 0x0064f0c90e027836 */ /* 0x000fc40000000000 */
[----:B0-----:R-:W-:-:S05]  /*0fa0*/  IMAD.WIDE R8, R23, 0x30, R8 ;  /* 0x0000003017087825 */ /* 0x001fca00078e0208 */
[----:B------:R0:W-:Y:S04]  /*0fb0*/  STG.E.64 desc[UR36][R8.64+0x8], R6 ;  /* 0x0000080608007986 */ /* 0x0001e8000c101b24 */
[----:B------:R0:W-:Y:S04]  /*0fc0*/  STG.E.64 desc[UR36][R8.64+0x10], R4 ;  /* 0x0000100408007986 */ /* 0x0001e8000c101b24 */
[----:B------:R0:W-:Y:S01]  /*0fd0*/  STG.E.64 desc[UR36][R8.64], R2 ;  /* 0x0000000208007986 */ /* 0x0001e2000c101b24 */
[----:B------:R-:W-:Y:S05]  /*0fe0*/  @!P0 BRA `(.L_x_127) ;  /* 0x0000000c00508947 */ /* 0x000fea0003800000 */
[----:B0-----:R-:W-:Y:S02]  /*0ff0*/  IMAD.MOV.U32 R2, RZ, RZ, RZ ;  /* 0x000000ffff027224 */ /* 0x001fe400078e00ff */
[----:B------:R-:W-:Y:S02]  /*1000*/  IMAD.MOV.U32 R15, RZ, RZ, R23 ;  /* 0x000000ffff0f7224 */ /* 0x000fe400078e0017 */
[----:B------:R-:W-:-:S07]  /*1010*/  IMAD.MOV.U32 R16, RZ, RZ, R0 ;  /* 0x000000ffff107224 */ /* 0x000fce00078e0000 */
.L_x_135:
[----:B------:R-:W-:Y:S01]  /*1020*/  LOP3.LUT R17, R15, 0x3, RZ, 0xc0, !PT ;  /* 0x000000030f117812 */ /* 0x000fe200078ec0ff */
[----:B------:R-:W-:Y:S03]  /*1030*/  BSSY.RECONVERGENT B1, `(.L_x_128) ;  /* 0x00000c9000017945 */ /* 0x000fe60003800200 */
[----:B------:R-:W-:-:S04]  /*1040*/  ISETP.NE.U32.AND P0, PT, R17, RZ, PT ;  /* 0x000000ff1100720c */ /* 0x000fc80003f05070 */
[----:B------:R-:W-:-:S13]  /*1050*/  ISETP.NE.AND.EX P0, PT, RZ, RZ, PT, P0 ;  /* 0x000000ffff00720c */ /* 0x000fda0003f05300 */
[----:B0-----:R-:W-:Y:S05]  /*1060*/  @!P0 BRA `(.L_x_129) ;  /* 0x0000000c00148947 */ /* 0x001fea0003800000 */
[----:B------:R-:W0:Y:S01]  /*1070*/  LDC.64 R10, c[0x4][0x8] ;  /* 0x01000200ff0a7b82 */ /* 0x000e220000000a00 */
[----:B------:R-:W-:Y:S02]  /*1080*/  IMAD.MOV.U32 R18, RZ, RZ, RZ ;  /* 0x000000ffff127224 */ /* 0x000fe400078e00ff */
[----:B0-----:R-:W-:-:S07]  /*1090*/  IMAD.WIDE.U32 R10, R2, 0xc80, R10 ;  /* 0x00000c80020a7825 */ /* 0x001fce00078e000a */
.L_x_134:
[----:B------:R-:W-:Y:S01]  /*10a0*/  BSSY.RECONVERGENT B2, `(.L_x_130) ;  /* 0x00000bb000027945 */ /* 0x000fe20003800200 */
[----:B------:R-:W-:Y:S01]  /*10b0*/  IMAD.MOV.U32 R19, RZ, RZ, RZ ;  /* 0x000000ffff137224 */ /* 0x000fe200078e00ff */
[----:B0-----:R-:W-:Y:S02]  /*10c0*/  CS2R R4, SRZ ;  /* 0x0000000000047805 */ /* 0x001fe4000001ff00 */
[----:B------:R-:W-:Y:S01]  /*10d0*/  CS2R R6, SRZ ;  /* 0x0000000000067805 */ /* 0x000fe2000001ff00 */
[----:B------:R-:W-:-:S07]  /*10e0*/  IMAD.MOV.U32 R3, RZ, RZ, RZ ;  /* 0x000000ffff037224 */ /* 0x000fce00078e00ff */
.L_x_133:
[----:B------:R-:W-:-:S05]  /*10f0*/  IMAD.WIDE.U32 R12, R19, 0x4, R8 ;  /* 0x00000004130c7825 */ /* 0x000fca00078e0008 */
[----:B------:R0:W5:Y:S01]  /*1100*/  LDG.E R20, desc[UR36][R12.64+0x4] ;  /* 0x000004240c147981 */ /* 0x000162000c1e1900 */
[----:B------:R-:W-:Y:S01]  /*1110*/  BSSY.RECONVERGENT B3, `(.L_x_131) ;  /* 0x00000b0000037945 */ /* 0x000fe20003800200 */
[----:B------:R-:W-:Y:S02]  /*1120*/  IMAD.SHL.U32 R21, R19, 0x20, RZ ;  /* 0x0000002013157824 */ /* 0x000fe400078e00ff */
[----:B------:R-:W-:-:S07]  /*1130*/  IMAD.MOV.U32 R22, RZ, RZ, RZ ;  /* 0x000000ffff167224 */ /* 0x000fce00078e00ff */
.L_x_132:
[----:B-----5:R-:W-:Y:S01]  /*1140*/  SHF.R.U32.HI R27, RZ, R22, R20 ;  /* 0x00000016ff1b7219 */ /* 0x020fe20000011614 */
[----:B0-----:R-:W-:-:S03]  /*1150*/  IMAD.IADD R12, R21, 0x1, R22 ;  /* 0x00000001150c7824 */ /* 0x001fc600078e0216 */
[----:B------:R-:W-:-:S04]  /*1160*/  LOP3.LUT R13, R27, 0x1, RZ, 0xc0, !PT ;  /* 0x000000011b0d7812 */ /* 0x000fc800078ec0ff */
[----:B------:R-:W-:Y:S01]  /*1170*/  ISETP.NE.U32.AND P0, PT, R13, 0x1, PT ;  /* 0x000000010d00780c */ /* 0x000fe20003f05070 */
[----:B------:R-:W-:-:S04]  /*1180*/  IMAD R13, R12, 0x5, RZ ;  /* 0x000000050c0d7824 */ /* 0x000fc800078e02ff */
[----:B------:R-:W-:-:S08]  /*1190*/  IMAD.WIDE.U32 R12, R13, 0x4, R10 ;  /* 0x000000040d0c7825 */ /* 0x000fd000078e000a */
[----:B------:R-:W2:Y:S04]  /*11a0*/  @!P0 LDG.E R24, desc[UR36][R12.64] ;  /* 0x000000240c188981 */ /* 0x000ea8000c1e1900 */
[----:B------:R-:W3:Y:S01]  /*11b0*/  @!P0 LDG.E R26, desc[UR36][R12.64+0x8] ;  /* 0x000008240c1a8981 */ /* 0x000ee2000c1e1900 */
[----:B------:R-:W-:-:S03]  /*11c0*/  R2P PR, R27, 0x7e ;  /* 0x0000007e1b007804 */ /* 0x000fc60000000000 */
[----:B------:R-:W4:Y:S04]  /*11d0*/  @!P0 LDG.E R25, desc[UR36][R12.64+0x4] ;  /* 0x000004240c198981 */ /* 0x000f28000c1e1900 */
[----:B------:R-:W4:Y:S06]  /*11e0*/  @!P0 LDG.E R29, desc[UR36][R12.64+0xc] ;  /* 0x00000c240c1d8981 */ /* 0x000f2c000c1e1900 */
[----:B------:R-:W4:Y:S04]  /*11f0*/  @P2 LDG.E R28, desc[UR36][R12.64+0x38] ;  /* 0x000038240c1c2981 */ /* 0x000f28000c1e1900 */
[----:B------:R-:W4:Y:S01]  /*1200*/  @P3 LDG.E R30, desc[UR36][R12.64+0x4c] ;  /* 0x00004c240c1e3981 */ /* 0x000f22000c1e1900 */
[----:B--2---:R-:W-:-:S03]  /*1210*/  @!P0 LOP3.LUT R3, R3, R24, RZ, 0x3c, !PT ;  /* 0x0000001803038212 */ /* 0x004fc600078e3cff */
[----:B------:R-:W2:Y:S01]  /*1220*/  @!P0 LDG.E R24, desc[UR36][R12.64+0x10] ;  /* 0x000010240c188981 */ /* 0x000ea2000c1e1900 */
[----:B---3--:R-:W-:-:S03]  /*1230*/  @!P0 LOP3.LUT R7, R7, R26, RZ, 0x3c, !PT ;  /* 0x0000001a07078212 */ /* 0x008fc600078e3cff */
[----:B------:R-:W3:Y:S01]  /*1240*/  @P1 LDG.E R26, desc[UR36][R12.64+0x24] ;  /* 0x000024240c1a1981 */ /* 0x000ee2000c1e1900 */
[----:B--2---:R-:W-:-:S03]  /*1250*/  @!P0 LOP3.LUT R5, R5, R24, RZ, 0x3c, !PT ;  /* 0x0000001805058212 */ /* 0x004fc600078e3cff */
[----:B------:R-:W2:Y:S01]  /*1260*/  @P1 LDG.E R24, desc[UR36][R12.64+0x14] ;  /* 0x000014240c181981 */ /* 0x000ea2000c1e1900 */
[----:B---3--:R-:W-:-:S03]  /*1270*/  @P1 LOP3.LUT R5, R5, R26, RZ, 0x3c, !PT ;  /* 0x0000001a05051212 */ /* 0x008fc600078e3cff */
[----:B------:R-:W3:Y:S01]  /*1280*/  @P4 LDG.E R26, desc[UR36][R12.64+0x60] ;  /* 0x000060240c1a4981 */ /* 0x000ee2000c1e1900 */
[----:B----4-:R-:W-:Y:S02]  /*1290*/  @P2 LOP3.LUT R5, R5, R28, RZ, 0x3c, !PT ;  /* 0x0000001c05052212 */ /* 0x010fe400078e3cff */
[----:B------:R-:W-:Y:S01]  /*12a0*/  @!P0 LOP3.LUT R6, R6, R25, RZ, 0x3c, !PT ;  /* 0x0000001906068212 */ /* 0x000fe200078e3cff */
[----:B------:R-:W4:Y:S01]  /*12b0*/  @P5 LDG.E R28, desc[UR36][R12.64+0x74] ;  /* 0x000074240c1c5981 */ /* 0x000f22000c1e1900 */
[----:B------:R-:W-:Y:S02]  /*12c0*/  @P3 LOP3.LUT R5, R5, R30, RZ, 0x3c, !PT ;  /* 0x0000001e05053212 */ /* 0x000fe400078e3cff */
[----:B------:R-:W-:Y:S01]  /*12d0*/  @!P0 LOP3.LUT R4, R4, R29, RZ, 0x3c, !PT ;  /* 0x0000001d04048212 */ /* 0x000fe200078e3cff */
[----:B------:R-:W4:Y:S04]  /*12e0*/  @P1 LDG.E R25, desc[UR36][R12.64+0x18] ;  /* 0x000018240c191981 */ /* 0x000f28000c1e1900 */
[----:B------:R-:W4:Y:S04]  /*12f0*/  @P1 LDG.E R29, desc[UR36][R12.64+0x20] ;  /* 0x000020240c1d1981 */ /* 0x000f28000c1e1900 */
[----:B------:R-:W4:Y:S01]  /*1300*/  @P6 LDG.E R30, desc[UR36][R12.64+0x88] ;  /* 0x000088240c1e6981 */ /* 0x000f22000c1e1900 */
[----:B--2---:R-:W-:-:S03]  /*1310*/  @P1 LOP3.LUT R3, R3, R24, RZ, 0x3c, !PT ;  /* 0x0000001803031212 */ /* 0x004fc600078e3cff */
[----:B------:R-:W2:Y:S01]  /*1320*/  @P1 LDG.E R24, desc[UR36][R12.64+0x1c] ;  /* 0x00001c240c181981 */ /* 0x000ea2000c1e1900 */
[----:B---3--:R-:W-:-:S03]  /*1330*/  @P4 LOP3.LUT R5, R5, R26, RZ, 0x3c, !PT ;  /* 0x0000001a05054212 */ /* 0x008fc600078e3cff */
[----:B------:R-:W3:Y:S01]  /*1340*/  @P2 LDG.E R26, desc[UR36][R12.64+0x28] ;  /* 0x000028240c1a2981 */ /* 0x000ee2000c1e1900 */
[----:B----4-:R-:W-:-:S03]  /*1350*/  @P1 LOP3.LUT R6, R6, R25, RZ, 0x3c, !PT ;  /* 0x0000001906061212 */ /* 0x010fc600078e3cff */
[----:B------:R-:W4:Y:S01]  /*1360*/  @P2 LDG.E R25, desc[UR36][R12.64+0x2c] ;  /* 0x00002c240c192981 */ /* 0x000f22000c1e1900 */
[----:B------:R-:W-:-:S03]  /*1370*/  @P1 LOP3.LUT R4, R4, R29, RZ, 0x3c, !PT ;  /* 0x0000001d04041212 */ /* 0x000fc600078e3cff */
        /* <DEDUP_REMOVED lines=29> */
[----:B------:R-:W-:Y:S02]  /*1550*/  LOP3.LUT P0, RZ, R27, 0x80, RZ, 0xc0, !PT ;  /* 0x000000801bff7812 */ /* 0x000fe4000780c0ff */
[----:B----4-:R-:W-:Y:S02]  /*1560*/  @P5 LOP3.LUT R6, R6, R25, RZ, 0x3c, !PT ;  /* 0x0000001906065212 */ /* 0x010fe400078e3cff */
        /* <DEDUP_REMOVED lines=15> */
[----:B------:R-:W-:-:S04]  /*1660*/  @P5 LOP3.LUT R5, R5, R28, RZ, 0x3c, !PT ;  /* 0x0000001c05055212 */ /* 0x000fc800078e3cff */
[----:B------:R-:W-:Y:S02]  /*1670*/  @P6 LOP3.LUT R5, R5, R30, RZ, 0x3c, !PT ;  /* 0x0000001e05056212 */ /* 0x000fe400078e3cff */
[----:B----4-:R-:W-:Y:S02]  /*1680*/  @P0 LOP3.LUT R6, R6, R25, RZ, 0x3c, !PT ;  /* 0x0000001906060212 */ /* 0x010fe400078e3cff */
[----:B------:R-:W-:Y:S02]  /*1690*/  @P0 LOP3.LUT R4, R4, R29, RZ, 0x3c, !PT ;  /* 0x0000001d04040212 */ /* 0x000fe400078e3cff */
[----:B--2---:R-:W-:Y:S02]  /*16a0*/  @P0 LOP3.LUT R7, R7, R24, RZ, 0x3c, !PT ;  /* 0x0000001807070212 */ /* 0x004fe400078e3cff */
[----:B---3--:R-:W-:Y:S02]  /*16b0*/  @P0 LOP3.LUT R5, R5, R26, RZ, 0x3c, !PT ;  /* 0x0000001a05050212 */ /* 0x008fe400078e3cff */
[----:B------:R-:W-:-:S13]  /*16c0*/  R2P PR, R27.B1, 0x7f ;  /* 0x0000007f1b007804 */ /* 0x000fda0000001000 */
[----:B------:R-:W2:Y:S04]  /*16d0*/  @P0 LDG.E R24, desc[UR36][R12.64+0xa0] ;  /* 0x0000a0240c180981 */ /* 0x000ea8000c1e1900 */
[----:B------:R-:W3:Y:S04]  /*16e0*/  @P0 LDG.E R25, desc[UR36][R12.64+0xa4] ;  /* 0x0000a4240c190981 */ /* 0x000ee8000c1e1900 */
        /* <DEDUP_REMOVED lines=17> */
[----:B------:R-:W-:-:S04]  /*1800*/  @P0 LOP3.LUT R4, R4, R29, RZ, 0x3c, !PT ;  /* 0x0000001d04040212 */ /* 0x000fc800078e3cff */
[----:B---3--:R-:W-:Y:S02]  /*1810*/  @P1 LOP3.LUT R4, R4, R25, RZ, 0x3c, !PT ;  /* 0x0000001904041212 */ /* 0x008fe400078e3cff */
[----:B----4-:R-:W-:Y:S01]  /*1820*/  @P2 LOP3.LUT R3, R3, R26, RZ, 0x3c, !PT ;  /* 0x0000001a03032212 */ /* 0x010fe200078e3cff */
[----:B------:R-:W3:Y:S04]  /*1830*/  @P2 LDG.E R25, desc[UR36][R12.64+0xd4] ;  /* 0x0000d4240c192981 */ /* 0x000ee8000c1e1900 */
[----:B------:R-:W4:Y:S01]  /*1840*/  @P2 LDG.E R26, desc[UR36][R12.64+0xd8] ;  /* 0x0000d8240c1a2981 */ /* 0x000f22000c1e1900 */
[----:B--2---:R-:W-:-:S03]  /*1850*/  @P1 LOP3.LUT R5, R5, R24, RZ, 0x3c, !PT ;  /* 0x0000001805051212 */ /* 0x004fc600078e3cff */
[----:B------:R-:W2:Y:S01]  /*1860*/  @P2 LDG.E R24, desc[UR36][R12.64+0xd0] ;  /* 0x0000d0240c182981 */ /* 0x000ea2000c1e1900 */
[----:B------:R-:W-:-:S03]  /*1870*/  LOP3.LUT P0, RZ, R27, 0x8000, RZ, 0xc0, !PT ;  /* 0x000080001bff7812 */ /* 0x000fc6000780c0ff */
[----:B------:R-:W2:Y:S01]  /*1880*/  @P2 LDG.E R27, desc[UR36][R12.64+0xcc] ;  /* 0x0000cc240c1b2981 */ /* 0x000ea2000c1e1900 */
[----:B---3--:R-:W-:-:S03]  /*1890*/  @P2 LOP3.LUT R4, R4, R25, RZ, 0x3c, !PT ;  /* 0x0000001904042212 */ /* 0x008fc600078e3cff */
[----:B------:R-:W3:Y:S01]  /*18a0*/  @P3 LDG.E R25, desc[UR36][R12.64+0xe0] ;  /* 0x0000e0240c193981 */ /* 0x000ee2000c1e1900 */
[----:B----4-:R-:W-:-:S03]  /*18b0*/  @P2 LOP3.LUT R5, R5, R26, RZ, 0x3c, !PT ;  /* 0x0000001a05052212 */ /* 0x010fc600078e3cff */
[----:B------:R-:W4:Y:S01]  /*18c0*/  @P3 LDG.E R26, desc[UR36][R12.64+0xec] ;  /* 0x0000ec240c1a3981 */ /* 0x000f22000c1e1900 */
[----:B--2---:R-:W-:-:S03]  /*18d0*/  @P2 LOP3.LUT R7, R7, R24, RZ, 0x3c, !PT ;  /* 0x0000001807072212 */ /* 0x004fc600078e3cff */
[----:B------:R-:W2:Y:S01]  /*18e0*/  @P3 LDG.E R24, desc[UR36][R12.64+0xe4] ;  /* 0x0000e4240c183981 */ /* 0x000ea2000c1e1900 */
[----:B------:R-:W-:Y:S02]  /*18f0*/  @P2 LOP3.LUT R6, R6, R27, RZ, 0x3c, !PT ;  /* 0x0000001b06062212 */ /* 0x000fe400078e3cff */
[----:B------:R-:W-:Y:S01]  /*1900*/  @P3 LOP3.LUT R3, R3, R28, RZ, 0x3c, !PT ;  /* 0x0000001c03033212 */ /* 0x000fe200078e3cff */
[----:B------:R-:W2:Y:S01]  /*1910*/  @P3 LDG.E R27, desc[UR36][R12.64+0xe8] ;  /* 0x0000e8240c1b3981 */ /* 0x000ea2000c1e1900 */
[----:B---3--:R-:W-:-:S03]  /*1920*/  @P3 LOP3.LUT R6, R6, R25, RZ, 0x3c, !PT ;  /* 0x0000001906063212 */ /* 0x008fc600078e3cff */
[----:B------:R-:W3:Y:S01]  /*1930*/  @P4 LDG.E R25, desc[UR36][R12.64+0xf4] ;  /* 0x0000f4240c194981 */ /* 0x000ee2000c1e1900 */
[----:B----4-:R-:W-:-:S03]  /*1940*/  @P3 LOP3.LUT R5, R5, R26, RZ, 0x3c, !PT ;  /* 0x0000001a05053212 */ /* 0x010fc600078e3cff */
        /* <DEDUP_REMOVED lines=10> */
[----:B------:R-:W-:-:S03]  /*19f0*/  @P3 LOP3.LUT R4, R4, R27, RZ, 0x3c, !PT ;  /* 0x0000001b04043212 */ /* 0x000fc600078e3cff */
        /* <DEDUP_REMOVED lines=23> */
[----:B------:R-:W-:Y:S01]  /*1b70*/  VIADD R22, R22, 0x10 ;  /* 0x0000001016167836 */ /* 0x000fe20000000000 */
[----:B--2---:R-:W-:Y:S02]  /*1b80*/  @P6 LOP3.LUT R7, R7, R24, RZ, 0x3c, !PT ;  /* 0x0000001807076212 */ /* 0x004fe400078e3cff */
[----:B------:R-:W2:Y:S02]  /*1b90*/  @P0 LDG.E R24, desc[UR36][R12.64+0x134] ;  /* 0x000134240c180981 */ /* 0x000ea4000c1e1900 */
[----:B------:R-:W-:-:S02]  /*1ba0*/  ISETP.NE.AND P1, PT, R22, 0x20, PT ;  /* 0x000000201600780c */ /* 0x000fc40003f25270 */
[----:B------:R-:W-:Y:S02]  /*1bb0*/  @P0 LOP3.LUT R3, R3, R28, RZ, 0x3c, !PT ;  /* 0x0000001c03030212 */ /* 0x000fe400078e3cff */
[----:B---3--:R-:W-:Y:S02]  /*1bc0*/  @P0 LOP3.LUT R4, R4, R27, RZ, 0x3c, !PT ;  /* 0x0000001b04040212 */ /* 0x008fe400078e3cff */
[----:B----4-:R-:W-:Y:S02]  /*1bd0*/  @P0 LOP3.LUT R6, R6, R25, RZ, 0x3c, !PT ;  /* 0x0000001906060212 */ /* 0x010fe400078e3cff */
[----:B------:R-:W-:Y:S02]  /*1be0*/  @P0 LOP3.LUT R5, R5, R26, RZ, 0x3c, !PT ;  /* 0x0000001a05050212 */ /* 0x000fe400078e3cff */
[----:B--2---:R-:W-:-:S03]  /*1bf0*/  @P0 LOP3.LUT R7, R7, R24, RZ, 0x3c, !PT ;  /* 0x0000001807070212 */ /* 0x004fc600078e3cff */
[----:B------:R-:W-:Y:S05]  /*1c00*/  @P1 BRA `(.L_x_132) ;  /* 0xfffffff4004c1947 */ /* 0x000fea000383ffff */
[----:B------:R-:W-:Y:S05]  /*1c10*/  BSYNC.RECONVERGENT B3 ;  /* 0x0000000000037941 */ /* 0x000fea0003800200 */
.L_x_131:
[----:B------:R-:W-:-:S05]  /*1c20*/  VIADD R19, R19, 0x1 ;  /* 0x0000000113137836 */ /* 0x000fca0000000000 */
[----:B------:R-:W-:-:S13]  /*1c30*/  ISETP.NE.AND P0, PT, R19, 0x5, PT ;  /* 0x000000051300780c */ /* 0x000fda0003f05270 */
[----:B------:R-:W-:Y:S05]  /*1c40*/  @P0 BRA `(.L_x_133) ;  /* 0xfffffff400280947 */ /* 0x000fea000383ffff */
[----:B------:R-:W-:Y:S05]  /*1c50*/  BSYNC.RECONVERGENT B2 ;  /* 0x0000000000027941 */ /* 0x000fea0003800200 */
.L_x_130:
[----:B------:R0:W-:Y:S01]  /*1c60*/  STG.E desc[UR36][R8.64+0x4], R3 ;  /* 0x0000040308007986 */ /* 0x0001e2000c101924 */
[----:B------:R-:W-:-:S03]  /*1c70*/  VIADD R18, R18, 0x1 ;  /* 0x0000000112127836 */ /* 0x000fc60000000000 */
[----:B------:R0:W-:Y:S02]  /*1c80*/  STG.E.64 desc[UR36][R8.64+0x8], R6 ;  /* 0x0000080608007986 */ /* 0x0001e4000c101b24 */
[----:B------:R-:W-:Y:S02]  /*1c90*/  ISETP.GE.U32.AND P0, PT, R18, R17, PT ;  /* 0x000000111200720c */ /* 0x000fe40003f06070 */
[----:B------:R0:W-:Y:S11]  /*1ca0*/  STG.E.64 desc[UR36][R8.64+0x10], R4 ;  /* 0x0000100408007986 */ /* 0x0001f6000c101b24 */
[----:B------:R-:W-:Y:S05]  /*1cb0*/  @!P0 BRA `(.L_x_134) ;  /* 0xfffffff000f88947 */ /* 0x000fea000383ffff */
.L_x_129:
[----:B------:R-:W-:Y:S05]  /*1cc0*/  BSYNC.RECONVERGENT B1 ;  /* 0x0000000000017941 */ /* 0x000fea0003800200 */
.L_x_128:
[C---:B------:R-:W-:Y:S01]  /*1cd0*/  ISETP.GT.U32.AND P0, PT, R15.reuse, 0x3, PT ;  /* 0x000000030f00780c */ /* 0x040fe20003f04070 */
[----:B------:R-:W-:Y:S01]  /*1ce0*/  VIADD R2, R2, 0x1 ;  /* 0x0000000102027836 */ /* 0x000fe20000000000 */
[--C-:B------:R-:W-:Y:S02]  /*1cf0*/  SHF.R.U64 R15, R15, 0x2, R16.reuse ;  /* 0x000000020f0f7819 */ /* 0x100fe40000001210 */
[----:B------:R-:W-:Y:S02]  /*1d00*/  ISETP.GT.U32.AND.EX P0, PT, R16, RZ, PT, P0 ;  /* 0x000000ff1000720c */ /* 0x000fe40003f04100 */
[----:B------:R-:W-:-:S11]  /*1d10*/  SHF.R.U32.HI R16, RZ, 0x2, R16 ;  /* 0x00000002ff107819 */ /* 0x000fd60000011610 */
[----:B------:R-:W-:Y:S05]  /*1d20*/  @P0 BRA `(.L_x_135) ;  /* 0xfffffff000bc0947 */ /* 0x000fea000383ffff */
.L_x_127:
[----:B------:R-:W-:Y:S05]  /*1d30*/  BSYNC.RECONVERGENT B0 ;  /* 0x0000000000007941 */ /* 0x000fea0003800200 */
.L_x_126:
[----:B0-----:R-:W-:Y:S01]  /*1d40*/  SHF.R.U32.HI R2, RZ, 0x2, R3 ;  /* 0x00000002ff027819 */ /* 0x001fe20000011603 */
[----:B------:R-:W0:Y:S01]  /*1d50*/  LDC.64 R10, c[0x0][0x390] ;  /* 0x0000e400ff0a7b82 */ /* 0x000e220000000a00 */
[----:B------:R-:W-:Y:S01]  /*1d60*/  SHF.R.U32.HI R13, RZ, 0x2, R6 ;  /* 0x00000002ff0d7819 */ /* 0x000fe20000011606 */
[----:B------:R-:W-:Y:S01]  /*1d70*/  IMAD.MOV.U32 R15, RZ, RZ, R7 ;  /* 0x000000ffff0f7224 */ /* 0x000fe200078e0007 */
[----:B------:R-:W-:Y:S01]  /*1d80*/  LOP3.LUT R2, R2, R3, RZ, 0x3c, !PT ;  /* 0x0000000302027212 */ /* 0x000fe200078e3cff */
[----:B------:R-:W-:Y:S01]  /*1d90*/  IMAD.SHL.U32 R3, R5, 0x10, RZ ;  /* 0x0000001005037824 */ /* 0x000fe200078e00ff */
[----:B------:R-:W-:Y:S01]  /*1da0*/  LOP3.LUT R13, R13, R6, RZ, 0x3c, !PT ;  /* 0x000000060d0d7212 */ /* 0x000fe200078e3cff */
[----:B------:R-:W-:Y:S01]  /*1db0*/  VIADD R14, R14, 0x700053 ;  /* 0x007000530e0e7836 */ /* 0x000fe20000000000 */
[----:B------:R-:W-:Y:S01]  /*1dc0*/  STG.E.64 desc[UR36][R8.64+0x8], R4 ;  /* 0x0000080408007986 */ /* 0x000fe2000c101b24 */
[----:B------:R-:W-:-:S03]  /*1dd0*/  IMAD.SHL.U32 R12, R2, 0x2, RZ ;  /* 0x00000002020c7824 */ /* 0x000fc600078e00ff */
[----:B------:R-:W-:Y:S02]  /*1de0*/  STG.E.64 desc[UR36][R8.64], R14 ;  /* 0x0000000e08007986 */ /* 0x000fe4000c101b24 */
[----:B------:R-:W-:Y:S01]  /*1df0*/  LOP3.LUT R2, R2, R12, R3, 0x96, !PT ;  /* 0x0000000c02027212 */ /* 0x000fe200078e9603 */
[C---:B------:R-:W-:Y:S01]  /*1e00*/  IMAD.SHL.U32 R3, R13.reuse, 0x2, RZ ;  /* 0x000000020d037824 */ /* 0x040fe200078e00ff */
[----:B------:R-:W-:Y:S01]  /*1e10*/  STG.E.64 desc[UR36][R8.64+0x18], RZ ;  /* 0x000018ff08007986 */ /* 0x000fe2000c101b24 */
[----:B------:R-:W-:Y:S01]  /*1e20*/  IMAD.MOV.U32 R12, RZ, RZ, RZ ;  /* 0x000000ffff0c7224 */ /* 0x000fe200078e00ff */
[----:B------:R-:W-:Y:S02]  /*1e30*/  LOP3.LUT R2, R2, R5, RZ, 0x3c, !PT ;  /* 0x0000000502027212 */ /* 0x000fe400078e3cff */
[----:B------:R-:W-:Y:S03]  /*1e40*/  STG.E desc[UR36][R8.64+0x20], RZ ;  /* 0x000020ff08007986 */ /* 0x000fe6000c101924 */
[----:B------:R-:W-:Y:S01]  /*1e50*/  IMAD.SHL.U32 R6, R2, 0x10, RZ ;  /* 0x0000001002067824 */ /* 0x000fe200078e00ff */
[----:B------:R-:W-:Y:S04]  /*1e60*/  STG.E.64 desc[UR36][R8.64+0x28], RZ ;  /* 0x000028ff08007986 */ /* 0x000fe8000c101b24 */
[----:B------:R-:W-:Y:S01]  /*1e70*/  LOP3.LUT R3, R13, R3, R6, 0x96, !PT ;  /* 0x000000030d037212 */ /* 0x000fe200078e9606 */
[----:B0-----:R-:W-:-:S03]  /*1e80*/  IMAD.WIDE.U32 R6, R23, 0x18, R10 ;  /* 0x0000001817067825 */ /* 0x001fc600078e000a */
[----:B------:R-:W-:Y:S01]  /*1e90*/  LOP3.LUT R3, R3, R2, RZ, 0x3c, !PT ;  /* 0x0000000203037212 */ /* 0x000fe200078e3cff */
[----:B------:R-:W-:Y:S02]  /*1ea0*/  IMAD R11, R0, 0x18, RZ ;  /* 0x00000018000b7824 */ /* 0x000fe400078e02ff */
[----:B------:R-:W-:Y:S02]  /*1eb0*/  IMAD.MOV.U32 R13, RZ, RZ, 0x1 ;  /* 0x00000001ff0d7424 */ /* 0x000fe400078e00ff */
[----:B------:R-:W-:Y:S01]  /*1ec0*/  IMAD.IADD R7, R7, 0x1, R11 ;  /* 0x0000000107077824 */ /* 0x000fe200078e020b */
[----:B------:R-:W-:Y:S04]  /*1ed0*/  STG.E.64 desc[UR36][R8.64+0x10], R2 ;  /* 0x0000100208007986 */ /* 0x000fe8000c101b24 */
[----:B------:R-:W-:Y:S04]  /*1ee0*/  STG.E.64 desc[UR36][R6.64+0x10], R12 ;  /* 0x0000100c06007986 */ /* 0x000fe8000c101b24 */
[----:B------:R-:W-:Y:S04]  /*1ef0*/  STG.E.64 desc[UR36][R6.64], RZ ;  /* 0x000000ff06007986 */ /* 0x000fe8000c101b24 */
[----:B------:R-:W-:Y:S01]  /*1f00*/  STG.E.64 desc[UR36][R6.64+0x8], RZ ;  /* 0x000008ff06007986 */ /* 0x000fe2000c101b24 */
[----:B------:R-:W-:Y:S05]  /*1f10*/  EXIT ;  /* 0x000000000000794d */ /* 0x000fea0003800000 */
.L_x_136:
        /* <DEDUP_REMOVED lines=14> */
.L_x_139:


//--------------------- .nv.global.init           --------------------------
	.section	.nv.global.init,"aw",@progbits
	.align	4
.nv.global.init:
	.type		mrg32k3aM1SubSeq,@object
	.size		mrg32k3aM1SubSeq,(mrg32k3aM2SubSeq - mrg32k3aM1SubSeq)
mrg32k3aM1SubSeq:
        /*0000*/ 	.byte	0x0b, 0xcc, 0xee, 0x04, 0x73, 0x29, 0x8b, 0x6f, 0xf6, 0x53, 0x03, 0xf6, 0x23, 0xf6, 0xea, 0xda
        /* <DEDUP_REMOVED lines=125> */
	.type		mrg32k3aM2SubSeq,@object
	.size		mrg32k3aM2SubSeq,(mrg32k3aM1 - mrg32k3aM2SubSeq)
mrg32k3aM2SubSeq:
        /* <DEDUP_REMOVED lines=126> */
	.type		mrg32k3aM1,@object
	.size		mrg32k3aM1,(mrg32k3aM1Seq - mrg32k3aM1)
mrg32k3aM1:
        /* <DEDUP_REMOVED lines=144> */
	.type		mrg32k3aM1Seq,@object
	.size		mrg32k3aM1Seq,(mrg32k3aM2 - mrg32k3aM1Seq)
mrg32k3aM1Seq:
        /* <DEDUP_REMOVED lines=144> */
	.type		mrg32k3aM2,@object
	.size		mrg32k3aM2,(mrg32k3aM2Seq - mrg32k3aM2)
mrg32k3aM2:
        /* <DEDUP_REMOVED lines=144> */
	.type		mrg32k3aM2Seq,@object
	.size		mrg32k3aM2Seq,(precalc_xorwow_matrix - mrg32k3aM2Seq)
mrg32k3aM2Seq:
        /* <DEDUP_REMOVED lines=144> */
	.type		precalc_xorwow_matrix,@object
	.size		precalc_xorwow_matrix,(precalc_xorwow_offset_matrix - precalc_xorwow_matrix)
precalc_xorwow_matrix:
        /* <DEDUP_REMOVED lines=6400> */
	.type		precalc_xorwow_offset_matrix,@object
	.size		precalc_xorwow_offset_matrix,($str$1 - precalc_xorwow_offset_matrix)
precalc_xorwow_offset_matrix:
        /* <DEDUP_REMOVED lines=6400> */
	.type		$str$1,@object
	.size		$str$1,($str - $str$1)
$str$1:
        /*353c0*/ 	.byte	0x25, 0x78, 0x0a, 0x00
	.type		$str,@object
	.size		$str,(.L_9 - $str)
$str:
        /*353c4*/ 	.byte	0x25, 0x64, 0x20, 0x40, 0x20, 0x00
.L_9:


//--------------------- .nv.shared.reserved.0     --------------------------
	.section	.nv.shared.reserved.0,"aw",@nobits
	.weak		__nv_reservedSMEM_offset_0_alias
	.size		__nv_reservedSMEM_offset_0_alias, 0, 64
	.other		__nv_reservedSMEM_offset_0_alias,@"STO_CUDA_RESERVED_SHARED STV_DEFAULT"
__nv_reservedSMEM_offset_0_alias:
	.zero		0
	.zero		64


//--------------------- .nv.constant0._Z12test_cleanupP11linked_listPij --------------------------
	.section	.nv.constant0._Z12test_cleanupP11linked_listPij,"a",@progbits
	.sectionflags	@""
	.align	4
.nv.constant0._Z12test_cleanupP11linked_listPij:
	.zero		916


//--------------------- .nv.constant0._Z20random_waypoint_stepP17curandStateXORWOWP22random_waypoint_configP20random_waypoint_nodejP11linked_list --------------------------
	.section	.nv.constant0._Z20random_waypoint_stepP17curandStateXORWOWP22random_waypoint_configP20random_waypoint_nodejP11linked_list,"a",@progbits
	.sectionflags	@""
	.align	4
.nv.constant0._Z20random_waypoint_stepP17curandStateXORWOWP22random_waypoint_configP20random_waypoint_nodejP11linked_list:
	.zero		936


//--------------------- .nv.constant0._Z20random_waypoint_initP17curandStateXORWOWP22random_waypoint_configP20random_waypoint_nodejP11linked_list --------------------------
	.section	.nv.constant0._Z20random_waypoint_initP17curandStateXORWOWP22random_waypoint_configP20random_waypoint_nodejP11linked_list,"a",@progbits
	.sectionflags	@""
	.align	4
.nv.constant0._Z20random_waypoint_initP17curandStateXORWOWP22random_waypoint_configP20random_waypoint_nodejP11linked_list:
	.zero		936


//--------------------- SYMBOLS --------------------------

	.type		.nv.reservedSmem.offset0,@object
	.size		.nv.reservedSmem.offset0,0x4
	.type		free,@function
	.type		malloc,@function
	.type		vprintf,@function
